	.target	sm_90a

	.elftype	@"ET_EXEC"


//--------------------- .note.nv.tkinfo           --------------------------
	.section	.note.nv.tkinfo,"",@"SHT_NOTE"
	.sectionflags	@"SHF_NOTE_NV_TKINFO"
	.tkinfo
        /*0018*/ 	.word	0x00000002
        /*0030*/ 	.string	""
        /*0030*/ 	.string	"ptxas"
        /*0030*/ 	.string	"Cuda compilation tools, release 13.0, V13.0.88"
        /*0030*/ 	.string	"Build cuda_13.0.r13.0/compiler.36424714_0"
        /*0030*/ 	.string	"-arch sm_90a -m 64 "



//--------------------- .note.nv.cuinfo           --------------------------
	.section	.note.nv.cuinfo,"",@"SHT_NOTE"
	.sectionflags	@"SHF_NOTE_NV_CUINFO"
        /*0018*/ 	.short	0x0002
        /*001a*/ 	.short	0x005a
        /*001c*/ 	.short	0x0082
	.zero		2


//--------------------- .nv.info                  --------------------------
	.section	.nv.info,"",@"SHT_CUDA_INFO"
	.align	4


	//----- nvinfo : EIATTR_REGCOUNT
	.align		4
        /*0000*/ 	.byte	0x04, 0x2f
        /*0002*/ 	.short	(.L_12 - .L_11)
	.align		4
.L_11:
        /*0004*/ 	.word	index@(_ZN7cutlass13device_kernelINS_4gemm6kernel13GemmUniversalIN4cute5tupleIJiiiiEEENS1_10collective13CollectiveMmaINS1_40MainloopSm90TmaGmmaWarpSpecializedSparseILi6ENS5_IJNS4_1CILi2EEENSA_ILi1EEESC_EEENS1_32KernelTmaWarpSpecializedPingpongEEENS5_IJNSA_ILi64EEENSA_ILi256EEESG_EEENS_6half_tENS5_IJNS4_6LayoutINS5_IJiNS5_IJSB_iEEEiEEENS5_IJlNS5_IJSC_SB_EEElEEEEENSK_INS5_IJNS5_IJNS5_IJNSA_ILi8EEESB_NSA_ILi4EEEEEEiEEENS5_IJNS5_IJNSA_ILi16EEESB_SB_EEEiEEEiEEENS5_IJNS5_IJNS5_IJSG_SU_NSA_ILi1024EEEEEENSA_ILi4096EEEEEENS5_IJNS5_IJSC_NSA_ILi512EEENSA_ILi32EEEEEElEEElEEEEEEEESJ_NS5_IJlSC_lEEENS4_8TiledMMAINS4_8MMA_AtomIJNS4_4SM904GMMA6SPARSE27GMMA_64x256x32_F32F16F16_SSILNS1D_5MajorE0ELS1G_0ELNS1D_7ScaleInE1ELS1H_1ELNS1D_9SparseSelE0EEEEEENSK_INS5_IJSC_SC_SC_EEENS5_IJNSA_ILi0EEES1M_S1M_EEEEENS5_IJNS4_10UnderscoreES1P_S1P_EEEEENS4_13SM90_TMA_LOADENS4_14ComposedLayoutINS4_7SwizzleILi2ELi4ELi3EEENS4_25smem_sparse_ptr_flag_bitsILi2ELi16EEENSK_INS5_IJNS5_IJSC_SQ_EEENS5_IJSB_S13_EEEEEENS5_IJNS5_IJS1M_SG_EEESN_EEEEEEEvNS4_8identityENS4_23SM90_TMA_LOAD_MULTICASTENS1T_INS1U_ILi3ELi4ELi3EEENS4_18smem_ptr_flag_bitsILi16EEENSK_INS5_IJSQ_SG_EEENS5_IJSG_SC_EEEEEEEvS25_EENS_8epilogue10collective6detail29Sm90TmaWarpSpecializedAdapterINS2G_15DefaultEpilogueIfNS5_IJSC_llEEES2K_NS2F_6thread17LinearCombinationIfLi1EffLNS2L_9ScaleType4KindE0ELNS_15FloatRoundStyleE2EfEENS1_15EpilogueDefaultEEEEEvvEEEEvNT_6ParamsE)
        /*0008*/ 	.word	0x000000a8


	//----- nvinfo : EIATTR_FRAME_SIZE
	.align		4
.L_12:
        /*000c*/ 	.byte	0x04, 0x11
        /*000e*/ 	.short	(.L_14 - .L_13)
	.align		4
.L_13:
        /*0010*/ 	.word	index@(_ZN7cutlass13device_kernelINS_4gemm6kernel13GemmUniversalIN4cute5tupleIJiiiiEEENS1_10collective13CollectiveMmaINS1_40MainloopSm90TmaGmmaWarpSpecializedSparseILi6ENS5_IJNS4_1CILi2EEENSA_ILi1EEESC_EEENS1_32KernelTmaWarpSpecializedPingpongEEENS5_IJNSA_ILi64EEENSA_ILi256EEESG_EEENS_6half_tENS5_IJNS4_6LayoutINS5_IJiNS5_IJSB_iEEEiEEENS5_IJlNS5_IJSC_SB_EEElEEEEENSK_INS5_IJNS5_IJNS5_IJNSA_ILi8EEESB_NSA_ILi4EEEEEEiEEENS5_IJNS5_IJNSA_ILi16EEESB_SB_EEEiEEEiEEENS5_IJNS5_IJNS5_IJSG_SU_NSA_ILi1024EEEEEENSA_ILi4096EEEEEENS5_IJNS5_IJSC_NSA_ILi512EEENSA_ILi32EEEEEElEEElEEEEEEEESJ_NS5_IJlSC_lEEENS4_8TiledMMAINS4_8MMA_AtomIJNS4_4SM904GMMA6SPARSE27GMMA_64x256x32_F32F16F16_SSILNS1D_5MajorE0ELS1G_0ELNS1D_7ScaleInE1ELS1H_1ELNS1D_9SparseSelE0EEEEEENSK_INS5_IJSC_SC_SC_EEENS5_IJNSA_ILi0EEES1M_S1M_EEEEENS5_IJNS4_10UnderscoreES1P_S1P_EEEEENS4_13SM90_TMA_LOADENS4_14ComposedLayoutINS4_7SwizzleILi2ELi4ELi3EEENS4_25smem_sparse_ptr_flag_bitsILi2ELi16EEENSK_INS5_IJNS5_IJSC_SQ_EEENS5_IJSB_S13_EEEEEENS5_IJNS5_IJS1M_SG_EEESN_EEEEEEEvNS4_8identityENS4_23SM90_TMA_LOAD_MULTICASTENS1T_INS1U_ILi3ELi4ELi3EEENS4_18smem_ptr_flag_bitsILi16EEENSK_INS5_IJSQ_SG_EEENS5_IJSG_SC_EEEEEEEvS25_EENS_8epilogue10collective6detail29Sm90TmaWarpSpecializedAdapterINS2G_15DefaultEpilogueIfNS5_IJSC_llEEES2K_NS2F_6thread17LinearCombinationIfLi1EffLNS2L_9ScaleType4KindE0ELNS_15FloatRoundStyleE2EfEENS1_15EpilogueDefaultEEEEEvvEEEEvNT_6ParamsE)
        /*0014*/ 	.word	0x00000000


	//----- nvinfo : EIATTR_MIN_STACK_SIZE
	.align		4
.L_14:
        /*0018*/ 	.byte	0x04, 0x12
        /*001a*/ 	.short	(.L_16 - .L_15)
	.align		4
.L_15:
        /*001c*/ 	.word	index@(_ZN7cutlass13device_kernelINS_4gemm6kernel13GemmUniversalIN4cute5tupleIJiiiiEEENS1_10collective13CollectiveMmaINS1_40MainloopSm90TmaGmmaWarpSpecializedSparseILi6ENS5_IJNS4_1CILi2EEENSA_ILi1EEESC_EEENS1_32KernelTmaWarpSpecializedPingpongEEENS5_IJNSA_ILi64EEENSA_ILi256EEESG_EEENS_6half_tENS5_IJNS4_6LayoutINS5_IJiNS5_IJSB_iEEEiEEENS5_IJlNS5_IJSC_SB_EEElEEEEENSK_INS5_IJNS5_IJNS5_IJNSA_ILi8EEESB_NSA_ILi4EEEEEEiEEENS5_IJNS5_IJNSA_ILi16EEESB_SB_EEEiEEEiEEENS5_IJNS5_IJNS5_IJSG_SU_NSA_ILi1024EEEEEENSA_ILi4096EEEEEENS5_IJNS5_IJSC_NSA_ILi512EEENSA_ILi32EEEEEElEEElEEEEEEEESJ_NS5_IJlSC_lEEENS4_8TiledMMAINS4_8MMA_AtomIJNS4_4SM904GMMA6SPARSE27GMMA_64x256x32_F32F16F16_SSILNS1D_5MajorE0ELS1G_0ELNS1D_7ScaleInE1ELS1H_1ELNS1D_9SparseSelE0EEEEEENSK_INS5_IJSC_SC_SC_EEENS5_IJNSA_ILi0EEES1M_S1M_EEEEENS5_IJNS4_10UnderscoreES1P_S1P_EEEEENS4_13SM90_TMA_LOADENS4_14ComposedLayoutINS4_7SwizzleILi2ELi4ELi3EEENS4_25smem_sparse_ptr_flag_bitsILi2ELi16EEENSK_INS5_IJNS5_IJSC_SQ_EEENS5_IJSB_S13_EEEEEENS5_IJNS5_IJS1M_SG_EEESN_EEEEEEEvNS4_8identityENS4_23SM90_TMA_LOAD_MULTICASTENS1T_INS1U_ILi3ELi4ELi3EEENS4_18smem_ptr_flag_bitsILi16EEENSK_INS5_IJSQ_SG_EEENS5_IJSG_SC_EEEEEEEvS25_EENS_8epilogue10collective6detail29Sm90TmaWarpSpecializedAdapterINS2G_15DefaultEpilogueIfNS5_IJSC_llEEES2K_NS2F_6thread17LinearCombinationIfLi1EffLNS2L_9ScaleType4KindE0ELNS_15FloatRoundStyleE2EfEENS1_15EpilogueDefaultEEEEEvvEEEEvNT_6ParamsE)
        /*0020*/ 	.word	0x00000000
.L_16:


//--------------------- .nv.compat                --------------------------
	.section	.nv.compat,"",@"SHT_CUDA_COMPAT_INFO"
	.align	4
        /*0000*/ 	.byte	0x02, 0x09, 0x01, 0x00, 0x02, 0x02, 0x04, 0x00, 0x02, 0x05, 0x05, 0x00, 0x03, 0x07, 0x01, 0x01
        /*0010*/ 	.byte	0x02, 0x03, 0x01, 0x00, 0x02, 0x06, 0x01, 0x00, 0x04, 0x0b, 0x08, 0x00, 0x00, 0x00, 0x00, 0x00
        /*0020*/ 	.byte	0x00, 0x00, 0x00, 0x00


//--------------------- .nv.info._ZN7cutlass13device_kernelINS_4gemm6kernel13GemmUniversalIN4cute5tupleIJiiiiEEENS1_10collective13CollectiveMmaINS1_40MainloopSm90TmaGmmaWarpSpecializedSparseILi6ENS5_IJNS4_1CILi2EEENSA_ILi1EEESC_EEENS1_32KernelTmaWarpSpecializedPingpongEEENS5_IJNSA_ILi64EEENSA_ILi256EEESG_EEENS_6half_tENS5_IJNS4_6LayoutINS5_IJiNS5_IJSB_iEEEiEEENS5_IJlNS5_IJSC_SB_EEElEEEEENSK_INS5_IJNS5_IJNS5_IJNSA_ILi8EEESB_NSA_ILi4EEEEEEiEEENS5_IJNS5_IJNSA_ILi16EEESB_SB_EEEiEEEiEEENS5_IJNS5_IJNS5_IJSG_SU_NSA_ILi1024EEEEEENSA_ILi4096EEEEEENS5_IJNS5_IJSC_NSA_ILi512EEENSA_ILi32EEEEEElEEElEEEEEEEESJ_NS5_IJlSC_lEEENS4_8TiledMMAINS4_8MMA_AtomIJNS4_4SM904GMMA6SPARSE27GMMA_64x256x32_F32F16F16_SSILNS1D_5MajorE0ELS1G_0ELNS1D_7ScaleInE1ELS1H_1ELNS1D_9SparseSelE0EEEEEENSK_INS5_IJSC_SC_SC_EEENS5_IJNSA_ILi0EEES1M_S1M_EEEEENS5_IJNS4_10UnderscoreES1P_S1P_EEEEENS4_13SM90_TMA_LOADENS4_14ComposedLayoutINS4_7SwizzleILi2ELi4ELi3EEENS4_25smem_sparse_ptr_flag_bitsILi2ELi16EEENSK_INS5_IJNS5_IJSC_SQ_EEENS5_IJSB_S13_EEEEEENS5_IJNS5_IJS1M_SG_EEESN_EEEEEEEvNS4_8identityENS4_23SM90_TMA_LOAD_MULTICASTENS1T_INS1U_ILi3ELi4ELi3EEENS4_18smem_ptr_flag_bitsILi16EEENSK_INS5_IJSQ_SG_EEENS5_IJSG_SC_EEEEEEEvS25_EENS_8epilogue10collective6detail29Sm90TmaWarpSpecializedAdapterINS2G_15DefaultEpilogueIfNS5_IJSC_llEEES2K_NS2F_6thread17LinearCombinationIfLi1EffLNS2L_9ScaleType4KindE0ELNS_15FloatRoundStyleE2EfEENS1_15EpilogueDefaultEEEEEvvEEEEvNT_6ParamsE --------------------------
	.section	.nv.info._ZN7cutlass13device_kernelINS_4gemm6kernel13GemmUniversalIN4cute5tupleIJiiiiEEENS1_10collective13CollectiveMmaINS1_40MainloopSm90TmaGmmaWarpSpecializedSparseILi6ENS5_IJNS4_1CILi2EEENSA_ILi1EEESC_EEENS1_32KernelTmaWarpSpecializedPingpongEEENS5_IJNSA_ILi64EEENSA_ILi256EEESG_EEENS_6half_tENS5_IJNS4_6LayoutINS5_IJiNS5_IJSB_iEEEiEEENS5_IJlNS5_IJSC_SB_EEElEEEEENSK_INS5_IJNS5_IJNS5_IJNSA_ILi8EEESB_NSA_ILi4EEEEEEiEEENS5_IJNS5_IJNSA_ILi16EEESB_SB_EEEiEEEiEEENS5_IJNS5_IJNS5_IJSG_SU_NSA_ILi1024EEEEEENSA_ILi4096EEEEEENS5_IJNS5_IJSC_NSA_ILi512EEENSA_ILi32EEEEEElEEElEEEEEEEESJ_NS5_IJlSC_lEEENS4_8TiledMMAINS4_8MMA_AtomIJNS4_4SM904GMMA6SPARSE27GMMA_64x256x32_F32F16F16_SSILNS1D_5MajorE0ELS1G_0ELNS1D_7ScaleInE1ELS1H_1ELNS1D_9SparseSelE0EEEEEENSK_INS5_IJSC_SC_SC_EEENS5_IJNSA_ILi0EEES1M_S1M_EEEEENS5_IJNS4_10UnderscoreES1P_S1P_EEEEENS4_13SM90_TMA_LOADENS4_14ComposedLayoutINS4_7SwizzleILi2ELi4ELi3EEENS4_25smem_sparse_ptr_flag_bitsILi2ELi16EEENSK_INS5_IJNS5_IJSC_SQ_EEENS5_IJSB_S13_EEEEEENS5_IJNS5_IJS1M_SG_EEESN_EEEEEEEvNS4_8identityENS4_23SM90_TMA_LOAD_MULTICASTENS1T_INS1U_ILi3ELi4ELi3EEENS4_18smem_ptr_flag_bitsILi16EEENSK_INS5_IJSQ_SG_EEENS5_IJSG_SC_EEEEEEEvS25_EENS_8epilogue10collective6detail29Sm90TmaWarpSpecializedAdapterINS2G_15DefaultEpilogueIfNS5_IJSC_llEEES2K_NS2F_6thread17LinearCombinationIfLi1EffLNS2L_9ScaleType4KindE0ELNS_15FloatRoundStyleE2EfEENS1_15EpilogueDefaultEEEEEvvEEEEvNT_6ParamsE,"",@"SHT_CUDA_INFO"
	.sectionflags	@""
	.align	4


	//----- nvinfo : EIATTR_CUDA_API_VERSION
	.align		4
        /*0000*/ 	.byte	0x04, 0x37
        /*0002*/ 	.short	(.L_18 - .L_17)
.L_17:
        /*0004*/ 	.word	0x00000082


	//----- nvinfo : EIATTR_KPARAM_INFO
	.align		4
.L_18:
        /*0008*/ 	.byte	0x04, 0x17
        /*000a*/ 	.short	(.L_20 - .L_19)
.L_19:
        /*000c*/ 	.word	0x00000000
        /*0010*/ 	.short	0x0000
        /*0012*/ 	.short	0x0070
        /*0014*/ 	.byte	0x00, 0xf0, 0x01, 0x14


	//----- nvinfo : EIATTR_SPARSE_MMA_MASK
	.align		4
.L_20:
        /*0018*/ 	.byte	0x03, 0x50
        /*001a*/ 	.short	0x0002


	//----- nvinfo : EIATTR_MAXREG_COUNT
	.align		4
        /*001c*/ 	.byte	0x03, 0x1b
        /*001e*/ 	.short	0x00a8


	//----- nvinfo : EIATTR_NUM_BARRIERS
	.align		4
        /*0020*/ 	.byte	0x02, 0x4c
        /*0022*/ 	.byte	0x01
	.zero		1


	//----- nvinfo : EIATTR_MERCURY_ISA_VERSION
	.align		4
        /*0024*/ 	.byte	0x03, 0x5f
        /*0026*/ 	.short	0x0101


	//----- nvinfo : EIATTR_INT_WARP_WIDE_INSTR_OFFSETS
	.align		4
        /*0028*/ 	.byte	0x04, 0x31
        /*002a*/ 	.short	(.L_22 - .L_21)


	//   ....[0]....
.L_21:
        /*002c*/ 	.word	0x00000500


	//   ....[1]....
        /*0030*/ 	.word	0x00000600


	//   ....[2]....
        /*0034*/ 	.word	0x00000620


	//   ....[3]....
        /*0038*/ 	.word	0x00000640


	//   ....[4]....
        /*003c*/ 	.word	0x000007a0


	//   ....[5]....
        /*0040*/ 	.word	0x000007b0


	//   ....[6]....
        /*0044*/ 	.word	0x000007c0


	//   ....[7]....
        /*0048*/ 	.word	0x000007e0


	//----- nvinfo : EIATTR_COOP_GROUP_MASK_REGIDS
	.align		4
.L_22:
        /*004c*/ 	.byte	0x04, 0x29
        /*004e*/ 	.short	(.L_24 - .L_23)


	//   ....[0]....
.L_23:
        /*0050*/ 	.word	0xffffffff


	//   ....[1]....
        /*0054*/ 	.word	0xffffffff


	//   ....[2]....
        /*0058*/ 	.word	0xffffffff


	//   ....[3]....
        /*005c*/ 	.word	0xffffffff


	//   ....[4]....
        /*0060*/ 	.word	0xffffffff


	//   ....[5]....
        /*0064*/ 	.word	0xffffffff


	//   ....[6]....
        /*0068*/ 	.word	0xffffffff


	//----- nvinfo : EIATTR_COOP_GROUP_INSTR_OFFSETS
	.align		4
.L_24:
        /*006c*/ 	.byte	0x04, 0x28
        /*006e*/ 	.short	(.L_26 - .L_25)


	//   ....[0]....
.L_25:
        /*0070*/ 	.word	0x00000060


	//   ....[1]....
        /*0074*/ 	.word	0x00000070


	//   ....[2]....
        /*0078*/ 	.word	0x00000160


	//   ....[3]....
        /*007c*/ 	.word	0x00000340


	//   ....[4]....
        /*0080*/ 	.word	0x00000380


	//   ....[5]....
        /*0084*/ 	.word	0x00000410


	//   ....[6]....
        /*0088*/ 	.word	0x00000980


	//----- nvinfo : EIATTR_REG_RECONFIG
	.align		4
.L_26:
        /*008c*/ 	.byte	0x01, 0x54
	.zero		2


	//----- nvinfo : EIATTR_MBARRIER_INSTR_OFFSETS
	.align		4
        /*0090*/ 	.byte	0x04, 0x39
        /*0092*/ 	.short	(.L_28 - .L_27)


	//   ....[0]....
.L_27:
        /*0094*/ 	.word	0x00000260
        /*0098*/ 	.word	0x000000ff
        /*009c*/ 	.word	0x00000000
        /*00a0*/ 	.short	0x0100
        /*00a2*/ 	.byte	0x08
	.zero		1


	//   ....[1]....
        /*00a4*/ 	.word	0x00000270
        /*00a8*/ 	.word	0x000000ff
        /*00ac*/ 	.word	0x00000030
        /*00b0*/ 	.short	0x0100
        /*00b2*/ 	.byte	0x08
	.zero		1


	//   ....[2]....
        /*00b4*/ 	.word	0x00000280
        /*00b8*/ 	.word	0x000000ff
        /*00bc*/ 	.word	0x00000008
        /*00c0*/ 	.short	0x0100
        /*00c2*/ 	.byte	0x08
	.zero		1


	//   ....[3]....
        /*00c4*/ 	.word	0x00000290
        /*00c8*/ 	.word	0x000000ff
        /*00cc*/ 	.word	0x00000038
        /*00d0*/ 	.short	0x0100
        /*00d2*/ 	.byte	0x08
	.zero		1


	//   ....[4]....
        /*00d4*/ 	.word	0x000002a0
        /*00d8*/ 	.word	0x000000ff
        /*00dc*/ 	.word	0x00000010
        /*00e0*/ 	.short	0x0100
        /*00e2*/ 	.byte	0x08
	.zero		1


	//   ....[5]....
        /*00e4*/ 	.word	0x000002b0
        /*00e8*/ 	.word	0x000000ff
        /*00ec*/ 	.word	0x00000040
        /*00f0*/ 	.short	0x0100
        /*00f2*/ 	.byte	0x08
	.zero		1


	//   ....[6]....
        /*00f4*/ 	.word	0x000002c0
        /*00f8*/ 	.word	0x000000ff
        /*00fc*/ 	.word	0x00000018
        /*0100*/ 	.short	0x0100
        /*0102*/ 	.byte	0x08
	.zero		1


	//   ....[7]....
        /*0104*/ 	.word	0x000002d0
        /*0108*/ 	.word	0x000000ff
        /*010c*/ 	.word	0x00000048
        /*0110*/ 	.short	0x0100
        /*0112*/ 	.byte	0x08
	.zero		1


	//   ....[8]....
        /*0114*/ 	.word	0x000002e0
        /*0118*/ 	.word	0x000000ff
        /*011c*/ 	.word	0x00000020
        /*0120*/ 	.short	0x0100
        /*0122*/ 	.byte	0x08
	.zero		1


	//   ....[9]....
        /*0124*/ 	.word	0x000002f0
        /*0128*/ 	.word	0x000000ff
        /*012c*/ 	.word	0x00000050
        /*0130*/ 	.short	0x0100
        /*0132*/ 	.byte	0x08
	.zero		1


	//   ....[10]....
        /*0134*/ 	.word	0x00000300
        /*0138*/ 	.word	0x000000ff
        /*013c*/ 	.word	0x00000028
        /*0140*/ 	.short	0x0100
        /*0142*/ 	.byte	0x08
	.zero		1


	//   ....[11]....
        /*0144*/ 	.word	0x00000310
        /*0148*/ 	.word	0x000000ff
        /*014c*/ 	.word	0x00000058
        /*0150*/ 	.short	0x0100
        /*0152*/ 	.byte	0x08
	.zero		1


	//   ....[12]....
        /*0154*/ 	.word	0x00000830
        /*0158*/ 	.word	0x000000ff
        /*015c*/ 	.word	0x00000090
        /*0160*/ 	.short	0x0100
        /*0162*/ 	.byte	0x08
	.zero		1


	//   ....[13]....
        /*0164*/ 	.word	0x000008d0
        /*0168*/ 	.word	0x000000ff
        /*016c*/ 	.word	0x00000098
        /*0170*/ 	.short	0x0100
        /*0172*/ 	.byte	0x08
	.zero		1


	//   ....[14]....
        /*0174*/ 	.word	0x00000900
        /*0178*/ 	.word	0x000000ff
        /*017c*/ 	.word	0x00000070
        /*0180*/ 	.short	0x0100
        /*0182*/ 	.byte	0x09
	.zero		1


	//   ....[15]....
        /*0184*/ 	.word	0x00000910
        /*0188*/ 	.word	0x000000ff
        /*018c*/ 	.word	0x00000078
        /*0190*/ 	.short	0x0100
        /*0192*/ 	.byte	0x09
	.zero		1


	//   ....[16]....
        /*0194*/ 	.word	0x00000920
        /*0198*/ 	.word	0x000000ff
        /*019c*/ 	.word	0x00000080
        /*01a0*/ 	.short	0x0100
        /*01a2*/ 	.byte	0x09
	.zero		1


	//   ....[17]....
        /*01a4*/ 	.word	0x00000930
        /*01a8*/ 	.word	0x000000ff
        /*01ac*/ 	.word	0x00000088
        /*01b0*/ 	.short	0x0100
        /*01b2*/ 	.byte	0x09
	.zero		1


	//   ....[18]....
        /*01b4*/ 	.word	0x00001710
        /*01b8*/ 	.word	0x000000ff
        /*01bc*/ 	.word	0xfffffff8
        /*01c0*/ 	.short	0x010a
        /*01c2*/ 	.byte	0x08
	.zero		1


	//   ....[19]....
        /*01c4*/ 	.word	0x00001be0
        /*01c8*/ 	.word	0x000000ff
        /*01cc*/ 	.word	0x00000000
        /*01d0*/ 	.short	0x010a
        /*01d2*/ 	.byte	0x0b
	.zero		1


	//   ....[20]....
        /*01d4*/ 	.word	0x00001c40
        /*01d8*/ 	.word	0x000000ff
        /*01dc*/ 	.word	0x00000000
        /*01e0*/ 	.short	0x010a
        /*01e2*/ 	.byte	0x0b
	.zero		1


	//   ....[21]....
        /*01e4*/ 	.word	0x00001e20
        /*01e8*/ 	.word	0x00000098
        /*01ec*/ 	.word	0x00000000
        /*01f0*/ 	.short	0x0101
        /*01f2*/ 	.byte	0x3f
	.zero		1


	//   ....[22]....
        /*01f4*/ 	.word	0x00001fb0
        /*01f8*/ 	.word	0x00000016
        /*01fc*/ 	.word	0x00000000
        /*0200*/ 	.short	0x0101
        /*0202*/ 	.byte	0x13
	.zero		1


	//   ....[23]....
        /*0204*/ 	.word	0x00002000
        /*0208*/ 	.word	0x000000ff
        /*020c*/ 	.word	0x00000008
        /*0210*/ 	.short	0x010a
        /*0212*/ 	.byte	0x08
	.zero		1


	//   ....[24]....
        /*0214*/ 	.word	0x0000b430
        /*0218*/ 	.word	0x00000004
        /*021c*/ 	.word	0x00000000
        /*0220*/ 	.short	0x0101
        /*0222*/ 	.byte	0x13
	.zero		1


	//   ....[25]....
        /*0224*/ 	.word	0x0000bd70
        /*0228*/ 	.word	0x00000014
        /*022c*/ 	.word	0x00000030
        /*0230*/ 	.short	0x010a
        /*0232*/ 	.byte	0x3f
	.zero		1


	//   ....[26]....
        /*0234*/ 	.word	0x0000c1d0
        /*0238*/ 	.word	0x0000000a
        /*023c*/ 	.word	0x00000098
        /*0240*/ 	.short	0x0101
        /*0242*/ 	.byte	0x3f
	.zero		1


	//   ....[27]....
        /*0244*/ 	.word	0x0000c940
        /*0248*/ 	.word	0x00000005
        /*024c*/ 	.word	0x00000000
        /*0250*/ 	.short	0x010a
        /*0252*/ 	.byte	0x3f
	.zero		1


	//   ....[28]....
        /*0254*/ 	.word	0x0000c9c0
        /*0258*/ 	.word	0x00000007
        /*025c*/ 	.word	0x00000000
        /*0260*/ 	.short	0x010a
        /*0262*/ 	.byte	0x3f
	.zero		1


	//   ....[29]....
        /*0264*/ 	.word	0x0000ca50
        /*0268*/ 	.word	0x00000006
        /*026c*/ 	.word	0x00000000
        /*0270*/ 	.short	0x010a
        /*0272*/ 	.byte	0x3f
	.zero		1


	//   ....[30]....
        /*0274*/ 	.word	0x0000cae0
        /*0278*/ 	.word	0x00000009
        /*027c*/ 	.word	0x00000000
        /*0280*/ 	.short	0x010a
        /*0282*/ 	.byte	0x3f
	.zero		1


	//   ....[31]....
        /*0284*/ 	.word	0x0000cb70
        /*0288*/ 	.word	0x00000006
        /*028c*/ 	.word	0x00000000
        /*0290*/ 	.short	0x010a
        /*0292*/ 	.byte	0x3f
	.zero		1


	//   ....[32]....
        /*0294*/ 	.word	0x0000cc00
        /*0298*/ 	.word	0x00000003
        /*029c*/ 	.word	0x00000000
        /*02a0*/ 	.short	0x010a
        /*02a2*/ 	.byte	0x3f
	.zero		1


	//   ....[33]....
        /*02a4*/ 	.word	0x0000cc70
        /*02a8*/ 	.word	0x00000016
        /*02ac*/ 	.word	0xfffffff8
        /*02b0*/ 	.short	0x010a
        /*02b2*/ 	.byte	0x3f
	.zero		1


	//   ....[34]....
        /*02b4*/ 	.word	0x0000ccd0
        /*02b8*/ 	.word	0x00000099
        /*02bc*/ 	.word	0x00000000
        /*02c0*/ 	.short	0x010a
        /*02c2*/ 	.byte	0x3f
	.zero		1


	//   ....[35]....
        /*02c4*/ 	.word	0x0000cd30
        /*02c8*/ 	.word	0x00000016
        /*02cc*/ 	.word	0x00000008
        /*02d0*/ 	.short	0x010a
        /*02d2*/ 	.byte	0x3f
	.zero		1


	//   ....[36]....
        /*02d4*/ 	.word	0x0000ce00
        /*02d8*/ 	.word	0x00000014
        /*02dc*/ 	.word	0x00000030
        /*02e0*/ 	.short	0x010a
        /*02e2*/ 	.byte	0x3f
	.zero		1


	//   ....[37]....
        /*02e4*/ 	.word	0x0000cee0
        /*02e8*/ 	.word	0x00000005
        /*02ec*/ 	.word	0x00000000
        /*02f0*/ 	.short	0x010a
        /*02f2*/ 	.byte	0x3f
	.zero		1


	//   ....[38]....
        /*02f4*/ 	.word	0x0000cf30
        /*02f8*/ 	.word	0x00000007
        /*02fc*/ 	.word	0x00000000
        /*0300*/ 	.short	0x010a
        /*0302*/ 	.byte	0x3f
	.zero		1


	//   ....[39]....
        /*0304*/ 	.word	0x0000cf80
        /*0308*/ 	.word	0x00000006
        /*030c*/ 	.word	0x00000000
        /*0310*/ 	.short	0x010a
        /*0312*/ 	.byte	0x3f
	.zero		1


	//   ....[40]....
        /*0314*/ 	.word	0x0000cfd0
        /*0318*/ 	.word	0x00000009
        /*031c*/ 	.word	0x00000000
        /*0320*/ 	.short	0x010a
        /*0322*/ 	.byte	0x3f
	.zero		1


	//   ....[41]....
        /*0324*/ 	.word	0x0000d020
        /*0328*/ 	.word	0x00000006
        /*032c*/ 	.word	0x00000000
        /*0330*/ 	.short	0x010a
        /*0332*/ 	.byte	0x3f
	.zero		1


	//----- nvinfo : EIATTR_NUM_MBARRIERS
	.align		4
.L_28:
        /*0334*/ 	.byte	0x03, 0x38
        /*0336*/ 	.short	0x0012


	//----- nvinfo : EIATTR_EXIT_INSTR_OFFSETS
	.align		4
        /*0338*/ 	.byte	0x04, 0x1c
        /*033a*/ 	.short	(.L_30 - .L_29)


	//   ....[0]....
.L_29:
        /*033c*/ 	.word	0x000013d0


	//   ....[1]....
        /*0340*/ 	.word	0x00001430


	//   ....[2]....
        /*0344*/ 	.word	0x0000ba40


	//   ....[3]....
        /*0348*/ 	.word	0x0000ba70


	//   ....[4]....
        /*034c*/ 	.word	0x0000cc50


	//----- nvinfo : EIATTR_MAX_THREADS
	.align		4
.L_30:
        /*0350*/ 	.byte	0x04, 0x05
        /*0352*/ 	.short	(.L_32 - .L_31)
.L_31:
        /*0354*/ 	.word	0x00000180
        /*0358*/ 	.word	0x00000001
        /*035c*/ 	.word	0x00000001


	//----- nvinfo : EIATTR_CRS_STACK_SIZE
	.align		4
.L_32:
        /*0360*/ 	.byte	0x04, 0x1e
        /*0362*/ 	.short	(.L_34 - .L_33)
.L_33:
        /*0364*/ 	.word	0x00000000


	//----- nvinfo : EIATTR_CBANK_PARAM_SIZE
	.align		4
.L_34:
        /*0368*/ 	.byte	0x03, 0x19
        /*036a*/ 	.short	0x0570


	//----- nvinfo : EIATTR_PARAM_CBANK
	.align		4
        /*036c*/ 	.byte	0x04, 0x0a
        /*036e*/ 	.short	(.L_36 - .L_35)
	.align		4
.L_35:
        /*0370*/ 	.word	index@(.nv.constant0._ZN7cutlass13device_kernelINS_4gemm6kernel13GemmUniversalIN4cute5tupleIJiiiiEEENS1_10collective13CollectiveMmaINS1_40MainloopSm90TmaGmmaWarpSpecializedSparseILi6ENS5_IJNS4_1CILi2EEENSA_ILi1EEESC_EEENS1_32KernelTmaWarpSpecializedPingpongEEENS5_IJNSA_ILi64EEENSA_ILi256EEESG_EEENS_6half_tENS5_IJNS4_6LayoutINS5_IJiNS5_IJSB_iEEEiEEENS5_IJlNS5_IJSC_SB_EEElEEEEENSK_INS5_IJNS5_IJNS5_IJNSA_ILi8EEESB_NSA_ILi4EEEEEEiEEENS5_IJNS5_IJNSA_ILi16EEESB_SB_EEEiEEEiEEENS5_IJNS5_IJNS5_IJSG_SU_NSA_ILi1024EEEEEENSA_ILi4096EEEEEENS5_IJNS5_IJSC_NSA_ILi512EEENSA_ILi32EEEEEElEEElEEEEEEEESJ_NS5_IJlSC_lEEENS4_8TiledMMAINS4_8MMA_AtomIJNS4_4SM904GMMA6SPARSE27GMMA_64x256x32_F32F16F16_SSILNS1D_5MajorE0ELS1G_0ELNS1D_7ScaleInE1ELS1H_1ELNS1D_9SparseSelE0EEEEEENSK_INS5_IJSC_SC_SC_EEENS5_IJNSA_ILi0EEES1M_S1M_EEEEENS5_IJNS4_10UnderscoreES1P_S1P_EEEEENS4_13SM90_TMA_LOADENS4_14ComposedLayoutINS4_7SwizzleILi2ELi4ELi3EEENS4_25smem_sparse_ptr_flag_bitsILi2ELi16EEENSK_INS5_IJNS5_IJSC_SQ_EEENS5_IJSB_S13_EEEEEENS5_IJNS5_IJS1M_SG_EEESN_EEEEEEEvNS4_8identityENS4_23SM90_TMA_LOAD_MULTICASTENS1T_INS1U_ILi3ELi4ELi3EEENS4_18smem_ptr_flag_bitsILi16EEENSK_INS5_IJSQ_SG_EEENS5_IJSG_SC_EEEEEEEvS25_EENS_8epilogue10collective6detail29Sm90TmaWarpSpecializedAdapterINS2G_15DefaultEpilogueIfNS5_IJSC_llEEES2K_NS2F_6thread17LinearCombinationIfLi1EffLNS2L_9ScaleType4KindE0ELNS_15FloatRoundStyleE2EfEENS1_15EpilogueDefaultEEEEEvvEEEEvNT_6ParamsE)
        /*0374*/ 	.short	0x0210
        /*0376*/ 	.short	0x0570


	//----- nvinfo : EIATTR_SW_WAR
	.align		4
.L_36:
        /*0378*/ 	.byte	0x04, 0x36
        /*037a*/ 	.short	(.L_38 - .L_37)
.L_37:
        /*037c*/ 	.word	0x00000008
.L_38:


//--------------------- .nv.callgraph             --------------------------
	.section	.nv.callgraph,"",@"SHT_CUDA_CALLGRAPH"
	.align	4
	.sectionentsize	8
	.align		4
        /*0000*/ 	.word	0x00000000
	.align		4
        /*0004*/ 	.word	0xffffffff
	.align		4
        /*0008*/ 	.word	0x00000000
	.align		4
        /*000c*/ 	.word	0xfffffffe
	.align		4
        /*0010*/ 	.word	0x00000000
	.align		4
        /*0014*/ 	.word	0xfffffffd
	.align		4
        /*0018*/ 	.word	0x00000000
	.align		4
        /*001c*/ 	.word	0xfffffffc


//--------------------- .nv.constant4             --------------------------
	.section	.nv.constant4,"a",@progbits
	.align	8
	.align		8
.nv.constant4:
        /*0000*/ 	.dword	_ZN39_INTERNAL_92e5e62e_4_k_cu_70416b6a_36334cuda3std3__45__cpo5beginE
	.align		8
        /*0008*/ 	.dword	_ZN39_INTERNAL_92e5e62e_4_k_cu_70416b6a_36334cuda3std3__45__cpo3endE
	.align		8
        /*0010*/ 	.dword	_ZN39_INTERNAL_92e5e62e_4_k_cu_70416b6a_36334cuda3std3__45__cpo6cbeginE
	.align		8
        /*0018*/ 	.dword	_ZN39_INTERNAL_92e5e62e_4_k_cu_70416b6a_36334cuda3std3__45__cpo4cendE
	.align		8
        /*0020*/ 	.dword	_ZN39_INTERNAL_92e5e62e_4_k_cu_70416b6a_36334cuda3std3__441_GLOBAL__N__92e5e62e_4_k_cu_70416b6a_36336ignoreE
	.align		8
        /*0028*/ 	.dword	_ZN39_INTERNAL_92e5e62e_4_k_cu_70416b6a_36334cuda3std3__419piecewise_constructE
	.align		8
        /*0030*/ 	.dword	_ZN39_INTERNAL_92e5e62e_4_k_cu_70416b6a_36334cuda3std3__48in_placeE
	.align		8
        /*0038*/ 	.dword	_ZN39_INTERNAL_92e5e62e_4_k_cu_70416b6a_36334cuda3std6ranges3__45__cpo4swapE
	.align		8
        /*0040*/ 	.dword	_ZN39_INTERNAL_92e5e62e_4_k_cu_70416b6a_36334cuda3std6ranges3__45__cpo9iter_moveE
	.align		8
        /*0048*/ 	.dword	_ZN39_INTERNAL_92e5e62e_4_k_cu_70416b6a_36334cute7productE
	.align		8
        /*0050*/ 	.dword	_ZN39_INTERNAL_92e5e62e_4_k_cu_70416b6a_36334cute1_E


//--------------------- .text._ZN7cutlass13device_kernelINS_4gemm6kernel13GemmUniversalIN4cute5tupleIJiiiiEEENS1_10collective13CollectiveMmaINS1_40MainloopSm90TmaGmmaWarpSpecializedSparseILi6ENS5_IJNS4_1CILi2EEENSA_ILi1EEESC_EEENS1_32KernelTmaWarpSpecializedPingpongEEENS5_IJNSA_ILi64EEENSA_ILi256EEESG_EEENS_6half_tENS5_IJNS4_6LayoutINS5_IJiNS5_IJSB_iEEEiEEENS5_IJlNS5_IJSC_SB_EEElEEEEENSK_INS5_IJNS5_IJNS5_IJNSA_ILi8EEESB_NSA_ILi4EEEEEEiEEENS5_IJNS5_IJNSA_ILi16EEESB_SB_EEEiEEEiEEENS5_IJNS5_IJNS5_IJSG_SU_NSA_ILi1024EEEEEENSA_ILi4096EEEEEENS5_IJNS5_IJSC_NSA_ILi512EEENSA_ILi32EEEEEElEEElEEEEEEEESJ_NS5_IJlSC_lEEENS4_8TiledMMAINS4_8MMA_AtomIJNS4_4SM904GMMA6SPARSE27GMMA_64x256x32_F32F16F16_SSILNS1D_5MajorE0ELS1G_0ELNS1D_7ScaleInE1ELS1H_1ELNS1D_9SparseSelE0EEEEEENSK_INS5_IJSC_SC_SC_EEENS5_IJNSA_ILi0EEES1M_S1M_EEEEENS5_IJNS4_10UnderscoreES1P_S1P_EEEEENS4_13SM90_TMA_LOADENS4_14ComposedLayoutINS4_7SwizzleILi2ELi4ELi3EEENS4_25smem_sparse_ptr_flag_bitsILi2ELi16EEENSK_INS5_IJNS5_IJSC_SQ_EEENS5_IJSB_S13_EEEEEENS5_IJNS5_IJS1M_SG_EEESN_EEEEEEEvNS4_8identityENS4_23SM90_TMA_LOAD_MULTICASTENS1T_INS1U_ILi3ELi4ELi3EEENS4_18smem_ptr_flag_bitsILi16EEENSK_INS5_IJSQ_SG_EEENS5_IJSG_SC_EEEEEEEvS25_EENS_8epilogue10collective6detail29Sm90TmaWarpSpecializedAdapterINS2G_15DefaultEpilogueIfNS5_IJSC_llEEES2K_NS2F_6thread17LinearCombinationIfLi1EffLNS2L_9ScaleType4KindE0ELNS_15FloatRoundStyleE2EfEENS1_15EpilogueDefaultEEEEEvvEEEEvNT_6ParamsE --------------------------
	.section	.text._ZN7cutlass13device_kernelINS_4gemm6kernel13GemmUniversalIN4cute5tupleIJiiiiEEENS1_10collective13CollectiveMmaINS1_40MainloopSm90TmaGmmaWarpSpecializedSparseILi6ENS5_IJNS4_1CILi2EEENSA_ILi1EEESC_EEENS1_32KernelTmaWarpSpecializedPingpongEEENS5_IJNSA_ILi64EEENSA_ILi256EEESG_EEENS_6half_tENS5_IJNS4_6LayoutINS5_IJiNS5_IJSB_iEEEiEEENS5_IJlNS5_IJSC_SB_EEElEEEEENSK_INS5_IJNS5_IJNS5_IJNSA_ILi8EEESB_NSA_ILi4EEEEEEiEEENS5_IJNS5_IJNSA_ILi16EEESB_SB_EEEiEEEiEEENS5_IJNS5_IJNS5_IJSG_SU_NSA_ILi1024EEEEEENSA_ILi4096EEEEEENS5_IJNS5_IJSC_NSA_ILi512EEENSA_ILi32EEEEEElEEElEEEEEEEESJ_NS5_IJlSC_lEEENS4_8TiledMMAINS4_8MMA_AtomIJNS4_4SM904GMMA6SPARSE27GMMA_64x256x32_F32F16F16_SSILNS1D_5MajorE0ELS1G_0ELNS1D_7ScaleInE1ELS1H_1ELNS1D_9SparseSelE0EEEEEENSK_INS5_IJSC_SC_SC_EEENS5_IJNSA_ILi0EEES1M_S1M_EEEEENS5_IJNS4_10UnderscoreES1P_S1P_EEEEENS4_13SM90_TMA_LOADENS4_14ComposedLayoutINS4_7SwizzleILi2ELi4ELi3EEENS4_25smem_sparse_ptr_flag_bitsILi2ELi16EEENSK_INS5_IJNS5_IJSC_SQ_EEENS5_IJSB_S13_EEEEEENS5_IJNS5_IJS1M_SG_EEESN_EEEEEEEvNS4_8identityENS4_23SM90_TMA_LOAD_MULTICASTENS1T_INS1U_ILi3ELi4ELi3EEENS4_18smem_ptr_flag_bitsILi16EEENSK_INS5_IJSQ_SG_EEENS5_IJSG_SC_EEEEEEEvS25_EENS_8epilogue10collective6detail29Sm90TmaWarpSpecializedAdapterINS2G_15DefaultEpilogueIfNS5_IJSC_llEEES2K_NS2F_6thread17LinearCombinationIfLi1EffLNS2L_9ScaleType4KindE0ELNS_15FloatRoundStyleE2EfEENS1_15EpilogueDefaultEEEEEvvEEEEvNT_6ParamsE,"ax",@progbits
	.align	128
.text._ZN7cutlass13device_kernelINS_4gemm6kernel13GemmUniversalIN4cute5tupleIJiiiiEEENS1_10collective13CollectiveMmaINS1_40MainloopSm90TmaGmmaWarpSpecializedSparseILi6ENS5_IJNS4_1CILi2EEENSA_ILi1EEESC_EEENS1_32KernelTmaWarpSpecializedPingpongEEENS5_IJNSA_ILi64EEENSA_ILi256EEESG_EEENS_6half_tENS5_IJNS4_6LayoutINS5_IJiNS5_IJSB_iEEEiEEENS5_IJlNS5_IJSC_SB_EEElEEEEENSK_INS5_IJNS5_IJNS5_IJNSA_ILi8EEESB_NSA_ILi4EEEEEEiEEENS5_IJNS5_IJNSA_ILi16EEESB_SB_EEEiEEEiEEENS5_IJNS5_IJNS5_IJSG_SU_NSA_ILi1024EEEEEENSA_ILi4096EEEEEENS5_IJNS5_IJSC_NSA_ILi512EEENSA_ILi32EEEEEElEEElEEEEEEEESJ_NS5_IJlSC_lEEENS4_8TiledMMAINS4_8MMA_AtomIJNS4_4SM904GMMA6SPARSE27GMMA_64x256x32_F32F16F16_SSILNS1D_5MajorE0ELS1G_0ELNS1D_7ScaleInE1ELS1H_1ELNS1D_9SparseSelE0EEEEEENSK_INS5_IJSC_SC_SC_EEENS5_IJNSA_ILi0EEES1M_S1M_EEEEENS5_IJNS4_10UnderscoreES1P_S1P_EEEEENS4_13SM90_TMA_LOADENS4_14ComposedLayoutINS4_7SwizzleILi2ELi4ELi3EEENS4_25smem_sparse_ptr_flag_bitsILi2ELi16EEENSK_INS5_IJNS5_IJSC_SQ_EEENS5_IJSB_S13_EEEEEENS5_IJNS5_IJS1M_SG_EEESN_EEEEEEEvNS4_8identityENS4_23SM90_TMA_LOAD_MULTICASTENS1T_INS1U_ILi3ELi4ELi3EEENS4_18smem_ptr_flag_bitsILi16EEENSK_INS5_IJSQ_SG_EEENS5_IJSG_SC_EEEEEEEvS25_EENS_8epilogue10collective6detail29Sm90TmaWarpSpecializedAdapterINS2G_15DefaultEpilogueIfNS5_IJSC_llEEES2K_NS2F_6thread17LinearCombinationIfLi1EffLNS2L_9ScaleType4KindE0ELNS_15FloatRoundStyleE2EfEENS1_15EpilogueDefaultEEEEEvvEEEEvNT_6ParamsE:
        .type           _ZN7cutlass13device_kernelINS_4gemm6kernel13GemmUniversalIN4cute5tupleIJiiiiEEENS1_10collective13CollectiveMmaINS1_40MainloopSm90TmaGmmaWarpSpecializedSparseILi6ENS5_IJNS4_1CILi2EEENSA_ILi1EEESC_EEENS1_32KernelTmaWarpSpecializedPingpongEEENS5_IJNSA_ILi64EEENSA_ILi256EEESG_EEENS_6half_tENS5_IJNS4_6LayoutINS5_IJiNS5_IJSB_iEEEiEEENS5_IJlNS5_IJSC_SB_EEElEEEEENSK_INS5_IJNS5_IJNS5_IJNSA_ILi8EEESB_NSA_ILi4EEEEEEiEEENS5_IJNS5_IJNSA_ILi16EEESB_SB_EEEiEEEiEEENS5_IJNS5_IJNS5_IJSG_SU_NSA_ILi1024EEEEEENSA_ILi4096EEEEEENS5_IJNS5_IJSC_NSA_ILi512EEENSA_ILi32EEEEEElEEElEEEEEEEESJ_NS5_IJlSC_lEEENS4_8TiledMMAINS4_8MMA_AtomIJNS4_4SM904GMMA6SPARSE27GMMA_64x256x32_F32F16F16_SSILNS1D_5MajorE0ELS1G_0ELNS1D_7ScaleInE1ELS1H_1ELNS1D_9SparseSelE0EEEEEENSK_INS5_IJSC_SC_SC_EEENS5_IJNSA_ILi0EEES1M_S1M_EEEEENS5_IJNS4_10UnderscoreES1P_S1P_EEEEENS4_13SM90_TMA_LOADENS4_14ComposedLayoutINS4_7SwizzleILi2ELi4ELi3EEENS4_25smem_sparse_ptr_flag_bitsILi2ELi16EEENSK_INS5_IJNS5_IJSC_SQ_EEENS5_IJSB_S13_EEEEEENS5_IJNS5_IJS1M_SG_EEESN_EEEEEEEvNS4_8identityENS4_23SM90_TMA_LOAD_MULTICASTENS1T_INS1U_ILi3ELi4ELi3EEENS4_18smem_ptr_flag_bitsILi16EEENSK_INS5_IJSQ_SG_EEENS5_IJSG_SC_EEEEEEEvS25_EENS_8epilogue10collective6detail29Sm90TmaWarpSpecializedAdapterINS2G_15DefaultEpilogueIfNS5_IJSC_llEEES2K_NS2F_6thread17LinearCombinationIfLi1EffLNS2L_9ScaleType4KindE0ELNS_15FloatRoundStyleE2EfEENS1_15EpilogueDefaultEEEEEvvEEEEvNT_6ParamsE,@function
        .size           _ZN7cutlass13device_kernelINS_4gemm6kernel13GemmUniversalIN4cute5tupleIJiiiiEEENS1_10collective13CollectiveMmaINS1_40MainloopSm90TmaGmmaWarpSpecializedSparseILi6ENS5_IJNS4_1CILi2EEENSA_ILi1EEESC_EEENS1_32KernelTmaWarpSpecializedPingpongEEENS5_IJNSA_ILi64EEENSA_ILi256EEESG_EEENS_6half_tENS5_IJNS4_6LayoutINS5_IJiNS5_IJSB_iEEEiEEENS5_IJlNS5_IJSC_SB_EEElEEEEENSK_INS5_IJNS5_IJNS5_IJNSA_ILi8EEESB_NSA_ILi4EEEEEEiEEENS5_IJNS5_IJNSA_ILi16EEESB_SB_EEEiEEEiEEENS5_IJNS5_IJNS5_IJSG_SU_NSA_ILi1024EEEEEENSA_ILi4096EEEEEENS5_IJNS5_IJSC_NSA_ILi512EEENSA_ILi32EEEEEElEEElEEEEEEEESJ_NS5_IJlSC_lEEENS4_8TiledMMAINS4_8MMA_AtomIJNS4_4SM904GMMA6SPARSE27GMMA_64x256x32_F32F16F16_SSILNS1D_5MajorE0ELS1G_0ELNS1D_7ScaleInE1ELS1H_1ELNS1D_9SparseSelE0EEEEEENSK_INS5_IJSC_SC_SC_EEENS5_IJNSA_ILi0EEES1M_S1M_EEEEENS5_IJNS4_10UnderscoreES1P_S1P_EEEEENS4_13SM90_TMA_LOADENS4_14ComposedLayoutINS4_7SwizzleILi2ELi4ELi3EEENS4_25smem_sparse_ptr_flag_bitsILi2ELi16EEENSK_INS5_IJNS5_IJSC_SQ_EEENS5_IJSB_S13_EEEEEENS5_IJNS5_IJS1M_SG_EEESN_EEEEEEEvNS4_8identityENS4_23SM90_TMA_LOAD_MULTICASTENS1T_INS1U_ILi3ELi4ELi3EEENS4_18smem_ptr_flag_bitsILi16EEENSK_INS5_IJSQ_SG_EEENS5_IJSG_SC_EEEEEEEvS25_EENS_8epilogue10collective6detail29Sm90TmaWarpSpecializedAdapterINS2G_15DefaultEpilogueIfNS5_IJSC_llEEES2K_NS2F_6thread17LinearCombinationIfLi1EffLNS2L_9ScaleType4KindE0ELNS_15FloatRoundStyleE2EfEENS1_15EpilogueDefaultEEEEEvvEEEEvNT_6ParamsE,(.L_x_324 - _ZN7cutlass13device_kernelINS_4gemm6kernel13GemmUniversalIN4cute5tupleIJiiiiEEENS1_10collective13CollectiveMmaINS1_40MainloopSm90TmaGmmaWarpSpecializedSparseILi6ENS5_IJNS4_1CILi2EEENSA_ILi1EEESC_EEENS1_32KernelTmaWarpSpecializedPingpongEEENS5_IJNSA_ILi64EEENSA_ILi256EEESG_EEENS_6half_tENS5_IJNS4_6LayoutINS5_IJiNS5_IJSB_iEEEiEEENS5_IJlNS5_IJSC_SB_EEElEEEEENSK_INS5_IJNS5_IJNS5_IJNSA_ILi8EEESB_NSA_ILi4EEEEEEiEEENS5_IJNS5_IJNSA_ILi16EEESB_SB_EEEiEEEiEEENS5_IJNS5_IJNS5_IJSG_SU_NSA_ILi1024EEEEEENSA_ILi4096EEEEEENS5_IJNS5_IJSC_NSA_ILi512EEENSA_ILi32EEEEEElEEElEEEEEEEESJ_NS5_IJlSC_lEEENS4_8TiledMMAINS4_8MMA_AtomIJNS4_4SM904GMMA6SPARSE27GMMA_64x256x32_F32F16F16_SSILNS1D_5MajorE0ELS1G_0ELNS1D_7ScaleInE1ELS1H_1ELNS1D_9SparseSelE0EEEEEENSK_INS5_IJSC_SC_SC_EEENS5_IJNSA_ILi0EEES1M_S1M_EEEEENS5_IJNS4_10UnderscoreES1P_S1P_EEEEENS4_13SM90_TMA_LOADENS4_14ComposedLayoutINS4_7SwizzleILi2ELi4ELi3EEENS4_25smem_sparse_ptr_flag_bitsILi2ELi16EEENSK_INS5_IJNS5_IJSC_SQ_EEENS5_IJSB_S13_EEEEEENS5_IJNS5_IJS1M_SG_EEESN_EEEEEEEvNS4_8identityENS4_23SM90_TMA_LOAD_MULTICASTENS1T_INS1U_ILi3ELi4ELi3EEENS4_18smem_ptr_flag_bitsILi16EEENSK_INS5_IJSQ_SG_EEENS5_IJSG_SC_EEEEEEEvS25_EENS_8epilogue10collective6detail29Sm90TmaWarpSpecializedAdapterINS2G_15DefaultEpilogueIfNS5_IJSC_llEEES2K_NS2F_6thread17LinearCombinationIfLi1EffLNS2L_9ScaleType4KindE0ELNS_15FloatRoundStyleE2EfEENS1_15EpilogueDefaultEEEEEvvEEEEvNT_6ParamsE)
        .other          _ZN7cutlass13device_kernelINS_4gemm6kernel13GemmUniversalIN4cute5tupleIJiiiiEEENS1_10collective13CollectiveMmaINS1_40MainloopSm90TmaGmmaWarpSpecializedSparseILi6ENS5_IJNS4_1CILi2EEENSA_ILi1EEESC_EEENS1_32KernelTmaWarpSpecializedPingpongEEENS5_IJNSA_ILi64EEENSA_ILi256EEESG_EEENS_6half_tENS5_IJNS4_6LayoutINS5_IJiNS5_IJSB_iEEEiEEENS5_IJlNS5_IJSC_SB_EEElEEEEENSK_INS5_IJNS5_IJNS5_IJNSA_ILi8EEESB_NSA_ILi4EEEEEEiEEENS5_IJNS5_IJNSA_ILi16EEESB_SB_EEEiEEEiEEENS5_IJNS5_IJNS5_IJSG_SU_NSA_ILi1024EEEEEENSA_ILi4096EEEEEENS5_IJNS5_IJSC_NSA_ILi512EEENSA_ILi32EEEEEElEEElEEEEEEEESJ_NS5_IJlSC_lEEENS4_8TiledMMAINS4_8MMA_AtomIJNS4_4SM904GMMA6SPARSE27GMMA_64x256x32_F32F16F16_SSILNS1D_5MajorE0ELS1G_0ELNS1D_7ScaleInE1ELS1H_1ELNS1D_9SparseSelE0EEEEEENSK_INS5_IJSC_SC_SC_EEENS5_IJNSA_ILi0EEES1M_S1M_EEEEENS5_IJNS4_10UnderscoreES1P_S1P_EEEEENS4_13SM90_TMA_LOADENS4_14ComposedLayoutINS4_7SwizzleILi2ELi4ELi3EEENS4_25smem_sparse_ptr_flag_bitsILi2ELi16EEENSK_INS5_IJNS5_IJSC_SQ_EEENS5_IJSB_S13_EEEEEENS5_IJNS5_IJS1M_SG_EEESN_EEEEEEEvNS4_8identityENS4_23SM90_TMA_LOAD_MULTICASTENS1T_INS1U_ILi3ELi4ELi3EEENS4_18smem_ptr_flag_bitsILi16EEENSK_INS5_IJSQ_SG_EEENS5_IJSG_SC_EEEEEEEvS25_EENS_8epilogue10collective6detail29Sm90TmaWarpSpecializedAdapterINS2G_15DefaultEpilogueIfNS5_IJSC_llEEES2K_NS2F_6thread17LinearCombinationIfLi1EffLNS2L_9ScaleType4KindE0ELNS_15FloatRoundStyleE2EfEENS1_15EpilogueDefaultEEEEEvvEEEEvNT_6ParamsE,@"STO_CUDA_ENTRY STV_DEFAULT"
_ZN7cutlass13device_kernelINS_4gemm6kernel13GemmUniversalIN4cute5tupleIJiiiiEEENS1_10collective13CollectiveMmaINS1_40MainloopSm90TmaGmmaWarpSpecializedSparseILi6ENS5_IJNS4_1CILi2EEENSA_ILi1EEESC_EEENS1_32KernelTmaWarpSpecializedPingpongEEENS5_IJNSA_ILi64EEENSA_ILi256EEESG_EEENS_6half_tENS5_IJNS4_6LayoutINS5_IJiNS5_IJSB_iEEEiEEENS5_IJlNS5_IJSC_SB_EEElEEEEENSK_INS5_IJNS5_IJNS5_IJNSA_ILi8EEESB_NSA_ILi4EEEEEEiEEENS5_IJNS5_IJNSA_ILi16EEESB_SB_EEEiEEEiEEENS5_IJNS5_IJNS5_IJSG_SU_NSA_ILi1024EEEEEENSA_ILi4096EEEEEENS5_IJNS5_IJSC_NSA_ILi512EEENSA_ILi32EEEEEElEEElEEEEEEEESJ_NS5_IJlSC_lEEENS4_8TiledMMAINS4_8MMA_AtomIJNS4_4SM904GMMA6SPARSE27GMMA_64x256x32_F32F16F16_SSILNS1D_5MajorE0ELS1G_0ELNS1D_7ScaleInE1ELS1H_1ELNS1D_9SparseSelE0EEEEEENSK_INS5_IJSC_SC_SC_EEENS5_IJNSA_ILi0EEES1M_S1M_EEEEENS5_IJNS4_10UnderscoreES1P_S1P_EEEEENS4_13SM90_TMA_LOADENS4_14ComposedLayoutINS4_7SwizzleILi2ELi4ELi3EEENS4_25smem_sparse_ptr_flag_bitsILi2ELi16EEENSK_INS5_IJNS5_IJSC_SQ_EEENS5_IJSB_S13_EEEEEENS5_IJNS5_IJS1M_SG_EEESN_EEEEEEEvNS4_8identityENS4_23SM90_TMA_LOAD_MULTICASTENS1T_INS1U_ILi3ELi4ELi3EEENS4_18smem_ptr_flag_bitsILi16EEENSK_INS5_IJSQ_SG_EEENS5_IJSG_SC_EEEEEEEvS25_EENS_8epilogue10collective6detail29Sm90TmaWarpSpecializedAdapterINS2G_15DefaultEpilogueIfNS5_IJSC_llEEES2K_NS2F_6thread17LinearCombinationIfLi1EffLNS2L_9ScaleType4KindE0ELNS_15FloatRoundStyleE2EfEENS1_15EpilogueDefaultEEEEEvvEEEEvNT_6ParamsE:
[----:B------:R-:W-:Y:S01]  /*0000*/  LDC R1, c[0x0][0x28] ;  /* 0x00000a00ff017b82 */ /* 0x000fe20000000800 */
[----:B------:R-:W0:Y:S01]  /*0010*/  S2R R14, SR_TID.X ;  /* 0x00000000000e7919 */ /* 0x000e220000002100 */
[----:B------:R-:W-:Y:S01]  /*0020*/  ELECT P0, URZ, PT ;  /* 0x00000000003f782f */ /* 0x000fe20003800000 */
[----:B------:R-:W-:Y:S01]  /*0030*/  BSSY B0, `(.L_x_0) ;  /* 0x0000012000007945 */ /* 0x000fe20003800000 */
[--C-:B0-----:R-:W-:Y:S02]  /*0040*/  SHF.R.U32.HI R0, RZ, 0x5, R14.reuse ;  /* 0x00000005ff007819 */ /* 0x101fe4000001160e */
[----:B------:R-:W-:-:S03]  /*0050*/  SHF.R.U32.HI R4, RZ, 0x7, R14 ;  /* 0x00000007ff047819 */ /* 0x000fc6000001160e */
[----:B------:R-:W0:Y:S04]  /*0060*/  SHFL.IDX PT, R2, R0, RZ, 0x1f ;  /* 0x00001fff00027589 */ /* 0x000e2800000e0000 */
[----:B------:R1:W2:Y:S01]  /*0070*/  SHFL.IDX PT, R5, R4, RZ, 0x1f ;  /* 0x00001fff04057589 */ /* 0x0002a200000e0000 */
[----:B0-----:R-:W-:-:S13]  /*0080*/  ISETP.NE.OR P0, PT, R2, RZ, !P0 ;  /* 0x000000ff0200720c */ /* 0x001fda0004705670 */
[----:B-12---:R-:W-:Y:S05]  /*0090*/  @P0 BRA `(.L_x_1) ;  /* 0x00000000002c0947 */ /* 0x006fea0003800000 */
[----:B------:R-:W-:Y:S02]  /*00a0*/  ULDC.64 UR4, c[0x0][0x198] ;  /* 0x0000660000047ab9 */ /* 0x000fe40000000a00 */
[----:B------:R-:W-:Y:S02]  /*00b0*/  UIADD3 UR6, UP0, UR4, 0xf0, URZ ;  /* 0x000000f004067890 */ /* 0x000fe4000ff1e03f */
[----:B------:R-:W-:Y:S02]  /*00c0*/  UIADD3 UR8, UP1, UR4, 0x1f0, URZ ;  /* 0x000001f004087890 */ /* 0x000fe4000ff3e03f */
[----:B------:R-:W-:Y:S02]  /*00d0*/  UIADD3 UR4, UP2, UR4, 0x2f0, URZ ;  /* 0x000002f004047890 */ /* 0x000fe4000ff5e03f */
[----:B------:R-:W-:Y:S02]  /*00e0*/  UIADD3.X UR7, URZ, UR5, URZ, UP0, !UPT ;  /* 0x000000053f077290 */ /* 0x000fe400087fe43f */
[----:B------:R-:W-:-:S02]  /*00f0*/  UIADD3.X UR9, URZ, UR5, URZ, UP1, !UPT ;  /* 0x000000053f097290 */ /* 0x000fc40008ffe43f */
[----:B------:R-:W-:-:S05]  /*0100*/  UIADD3.X UR5, URZ, UR5, URZ, UP2, !UPT ;  /* 0x000000053f057290 */ /* 0x000fca00097fe43f */
[----:B------:R0:W-:Y:S02]  /*0110*/  UTMACCTL.PF [UR6] ;  /* 0x00000000060079b9 */ /* 0x0001e40008040000 */
[----:B------:R0:W-:Y:S02]  /*0120*/  UTMACCTL.PF [UR8] ;  /* 0x00000000080079b9 */ /* 0x0001e40008040000 */
[----:B------:R0:W-:Y:S02]  /*0130*/  UTMACCTL.PF [UR4] ;  /* 0x00000000040079b9 */ /* 0x0001e40008040000 */
[----:B0-----:R-:W-:Y:S01]  /*0140*/  NOP ;  /* 0x0000000000007918 */ /* 0x001fe20000000000 */
.L_x_1:
[----:B------:R-:W-:Y:S05]  /*0150*/  BSYNC B0 ;  /* 0x0000000000007941 */ /* 0x000fea0003800000 */
.L_x_0:
[----:B------:R-:W0:Y:S02]  /*0160*/  SHFL.IDX PT, R6, R0, RZ, 0x1f ;  /* 0x00001fff00067589 */ /* 0x000e2400000e0000 */
[----:B0-----:R-:W-:-:S13]  /*0170*/  ISETP.NE.AND P0, PT, R6, RZ, PT ;  /* 0x000000ff0600720c */ /* 0x001fda0003f05270 */
[----:B------:R-:W-:Y:S05]  /*0180*/  @P0 BRA `(.L_x_2) ;  /* 0x0000000000680947 */ /* 0x000fea0003800000 */
[----:B------:R-:W0:Y:S01]  /*0190*/  S2UR UR8, SR_CgaCtaId ;  /* 0x00000000000879c3 */ /* 0x000e220000008800 */
[----:B------:R-:W-:Y:S01]  /*01a0*/  UMOV UR4, 0x400 ;  /* 0x0000040000047882 */ /* 0x000fe20000000000 */
[----:B------:R-:W-:Y:S01]  /*01b0*/  UMOV UR5, 0x1 ;  /* 0x0000000100057882 */ /* 0x000fe20000000000 */
[----:B------:R-:W-:Y:S01]  /*01c0*/  UMOV UR6, 0x2 ;  /* 0x0000000200067882 */ /* 0x000fe20000000000 */
[----:B------:R-:W-:Y:S01]  /*01d0*/  ELECT P0, URZ, PT ;  /* 0x00000000003f782f */ /* 0x000fe20003800000 */
[----:B------:R-:W-:-:S04]  /*01e0*/  UIADD3 UR6, -UR6, 0x100000, URZ ;  /* 0x0010000006067890 */ /* 0x000fc8000fffe13f */
[----:B------:R-:W-:Y:S02]  /*01f0*/  USHF.L.U32 UR7, UR6, 0xb, URZ ;  /* 0x0000000b06077899 */ /* 0x000fe4000800063f */
[----:B------:R-:W-:Y:S02]  /*0200*/  USHF.L.U32 UR6, UR6, 0x1, URZ ;  /* 0x0000000106067899 */ /* 0x000fe4000800063f */
[----:B0-----:R-:W-:Y:S02]  /*0210*/  ULEA UR8, UR8, UR4, 0x18 ;  /* 0x0000000408087291 */ /* 0x001fe4000f8ec03f */
[----:B------:R-:W-:-:S04]  /*0220*/  UIADD3 UR4, -UR5, 0x100000, URZ ;  /* 0x0010000005047890 */ /* 0x000fc8000fffe13f */
[----:B------:R-:W-:Y:S02]  /*0230*/  USHF.L.U32 UR5, UR4, 0xb, URZ ;  /* 0x0000000b04057899 */ /* 0x000fe4000800063f */
[----:B------:R-:W-:Y:S01]  /*0240*/  USHF.L.U32 UR4, UR4, 0x1, URZ ;  /* 0x0000000104047899 */ /* 0x000fe2000800063f */
[----:B------:R-:W0:Y:S11]  /*0250*/  FENCE.VIEW.ASYNC.S ;  /* 0x00000000000073c6 */ /* 0x000e360000000000 */
[----:B0-----:R0:W1:Y:S01]  /*0260*/  SYNCS.EXCH.64 URZ, [UR8], UR4 ;  /* 0x00000004083f75b2 */ /* 0x0010620008000100 */
[----:B------:R0:W2:Y:S01]  /*0270*/  SYNCS.EXCH.64 URZ, [UR8+0x30], UR6 ;  /* 0x00003006083f75b2 */ /* 0x0000a20008000100 */
[----:B------:R0:W3:Y:S01]  /*0280*/  SYNCS.EXCH.64 URZ, [UR8+0x8], UR4 ;  /* 0x00000804083f75b2 */ /* 0x0000e20008000100 */
[----:B------:R0:W4:Y:S01]  /*0290*/  SYNCS.EXCH.64 URZ, [UR8+0x38], UR6 ;  /* 0x00003806083f75b2 */ /* 0x0001220008000100 */
[----:B------:R0:W0:Y:S01]  /*02a0*/  SYNCS.EXCH.64 URZ, [UR8+0x10], UR4 ;  /* 0x00001004083f75b2 */ /* 0x0000220008000100 */
[----:B------:R0:W0:Y:S01]  /*02b0*/  SYNCS.EXCH.64 URZ, [UR8+0x40], UR6 ;  /* 0x00004006083f75b2 */ /* 0x0000220008000100 */
[----:B------:R0:W0:Y:S01]  /*02c0*/  SYNCS.EXCH.64 URZ, [UR8+0x18], UR4 ;  /* 0x00001804083f75b2 */ /* 0x0000220008000100 */
[----:B------:R0:W0:Y:S01]  /*02d0*/  SYNCS.EXCH.64 URZ, [UR8+0x48], UR6 ;  /* 0x00004806083f75b2 */ /* 0x0000220008000100 */
[----:B------:R0:W0:Y:S01]  /*02e0*/  SYNCS.EXCH.64 URZ, [UR8+0x20], UR4 ;  /* 0x00002004083f75b2 */ /* 0x0000220008000100 */
[----:B------:R0:W0:Y:S01]  /*02f0*/  SYNCS.EXCH.64 URZ, [UR8+0x50], UR6 ;  /* 0x00005006083f75b2 */ /* 0x0000220008000100 */
[----:B------:R0:W0:Y:S01]  /*0300*/  SYNCS.EXCH.64 URZ, [UR8+0x28], UR4 ;  /* 0x00002804083f75b2 */ /* 0x0000220008000100 */
[----:B------:R0:W0:Y:S01]  /*0310*/  SYNCS.EXCH.64 URZ, [UR8+0x58], UR6 ;  /* 0x00005806083f75b2 */ /* 0x0000220008000100 */
[----:B------:R-:W-:Y:S01]  /*0320*/  NOP ;  /* 0x0000000000007918 */ /* 0x000fe20000000000 */
.L_x_2:
[----:B------:R-:W-:Y:S01]  /*0330*/  SHF.R.S32.HI R3, RZ, 0x1f, R14 ;  /* 0x0000001fff037819 */ /* 0x000fe2000001140e */
[----:B------:R-:W5:Y:S01]  /*0340*/  SHFL.IDX PT, R7, R0, RZ, 0x1f ;  /* 0x00001fff00077589 */ /* 0x000f6200000e0000 */
[----:B------:R-:W1:Y:S01]  /*0350*/  S2UR UR12, SR_CTAID.X ;  /* 0x00000000000c79c3 */ /* 0x000e620000002500 */
[----:B------:R-:W-:Y:S02]  /*0360*/  ELECT P0, URZ, PT ;  /* 0x00000000003f782f */ /* 0x000fe40003800000 */
[----:B------:R-:W-:Y:S01]  /*0370*/  LEA.HI R3, R3, R14, RZ, 0x7 ;  /* 0x0000000e03037211 */ /* 0x000fe200078f38ff */
[----:B------:R1:W2:Y:S01]  /*0380*/  SHFL.IDX PT, R9, R0, RZ, 0x1f ;  /* 0x00001fff00097589 */ /* 0x0002a200000e0000 */
[----:B------:R-:W-:Y:S01]  /*0390*/  ELECT P1, URZ, PT ;  /* 0x00000000003f782f */ /* 0x000fe20003820000 */
[----:B------:R-:W-:Y:S01]  /*03a0*/  NOP ;  /* 0x0000000000007918 */ /* 0x000fe20000000000 */
[----:B------:R-:W-:Y:S01]  /*03b0*/  LOP3.LUT R3, R3, 0xffffff80, RZ, 0xc0, !PT ;  /* 0xffffff8003037812 */ /* 0x000fe200078ec0ff */
[----:B------:R-:W3:Y:S01]  /*03c0*/  S2R R16, SR_CTAID.Y ;  /* 0x0000000000107919 */ /* 0x000ee20000002600 */
[----:B0-----:R-:W-:Y:S01]  /*03d0*/  ULDC UR4, c[0x0][0x150] ;  /* 0x0000540000047ab9 */ /* 0x001fe20000000800 */
[----:B------:R-:W0:Y:S01]  /*03e0*/  LDC R11, c[0x0][0x144] ;  /* 0x00005100ff0b7b82 */ /* 0x000e220000000800 */
[----:B------:R-:W-:Y:S01]  /*03f0*/  UMOV UR11, 0x80 ;  /* 0x00000080000b7882 */ /* 0x000fe20000000000 */
[----:B------:R-:W-:Y:S01]  /*0400*/  IMAD.IADD R15, R14, 0x1, -R3 ;  /* 0x000000010e0f7824 */ /* 0x000fe200078e0a03 */
[----:B------:R-:W4:Y:S01]  /*0410*/  SHFL.IDX PT, R4, R4, RZ, 0x1f ;  /* 0x00001fff04047589 */ /* 0x000f2200000e0000 */
[----:B------:R-:W-:Y:S01]  /*0420*/  NOP ;  /* 0x0000000000007918 */ /* 0x000fe20000000000 */
[----:B------:R-:W-:-:S02]  /*0430*/  VIADD R40, R5, 0xffffffff ;  /* 0xffffffff05287836 */ /* 0x000fc40000000000 */
[----:B------:R-:W-:Y:S01]  /*0440*/  SHF.R.S32.HI R18, RZ, 0x1f, R15 ;  /* 0x0000001fff127819 */ /* 0x000fe2000001140f */
[----:B------:R-:W4:Y:S01]  /*0450*/  LDC R25, c[0x0][0x148] ;  /* 0x00005200ff197b82 */ /* 0x000f220000000800 */
[----:B------:R-:W-:Y:S01]  /*0460*/  IMAD.MOV.U32 R12, RZ, RZ, 0x1 ;  /* 0x00000001ff0c7424 */ /* 0x000fe200078e00ff */
[----:B------:R-:W-:Y:S02]  /*0470*/  ISETP.GE.U32.AND P4, PT, R40, 0x2, PT ;  /* 0x000000022800780c */ /* 0x000fe40003f86070 */
[----:B------:R-:W-:Y:S02]  /*0480*/  LEA.HI R3, R18, R15, RZ, 0x3 ;  /* 0x0000000f12037211 */ /* 0x000fe400078f18ff */
[----:B-----5:R-:W-:Y:S02]  /*0490*/  ISETP.NE.OR P0, PT, R7, RZ, !P0 ;  /* 0x000000ff0700720c */ /* 0x020fe40004705670 */
[--C-:B------:R-:W-:Y:S02]  /*04a0*/  SHF.R.S32.HI R7, RZ, 0x3, R3.reuse ;  /* 0x00000003ff077819 */ /* 0x100fe40000011403 */
[----:B------:R-:W-:-:S02]  /*04b0*/  SHF.R.S32.HI R8, RZ, 0x1f, R3 ;  /* 0x0000001fff087819 */ /* 0x000fc40000011403 */
[----:B------:R-:W-:Y:S02]  /*04c0*/  SHF.R.S32.HI R3, RZ, 0x1f, R6 ;  /* 0x0000001fff037819 */ /* 0x000fe40000011406 */
[----:B------:R-:W-:Y:S02]  /*04d0*/  LEA.HI R8, R8, R7, RZ, 0x2 ;  /* 0x0000000708087211 */ /* 0x000fe400078f10ff */
[----:B------:R-:W-:Y:S02]  /*04e0*/  LEA.HI R3, R3, R6, RZ, 0x2 ;  /* 0x0000000603037211 */ /* 0x000fe400078f10ff */
[----:B------:R-:W-:Y:S01]  /*04f0*/  LOP3.LUT R8, R8, 0xfffffffc, RZ, 0xc0, !PT ;  /* 0xfffffffc08087812 */ /* 0x000fe200078ec0ff */
[----:B------:R-:W-:Y:S01]  /*0500*/  VOTEU.ALL UP0, P0 ;  /* 0x00000000003f7886 */ /* 0x000fe20000000000 */
[----:B------:R-:W-:Y:S02]  /*0510*/  LOP3.LUT R3, R3, 0x3ffffffc, RZ, 0xc0, !PT ;  /* 0x3ffffffc03037812 */ /* 0x000fe400078ec0ff */
[----:B-1----:R-:W-:Y:S01]  /*0520*/  I2FP.F32.U32 R0, UR12 ;  /* 0x0000000c00007c45 */ /* 0x002fe20008201000 */
[----:B------:R-:W-:Y:S01]  /*0530*/  IMAD.IADD R8, R7, 0x1, -R8 ;  /* 0x0000000107087824 */ /* 0x000fe200078e0a08 */
[----:B--2---:R-:W-:Y:S01]  /*0540*/  ISETP.NE.OR P1, PT, R9, RZ, !P1 ;  /* 0x000000ff0900720c */ /* 0x004fe20004f25670 */
[----:B------:R-:W-:Y:S01]  /*0550*/  IMAD.IADD R3, R6, 0x1, -R3 ;  /* 0x0000000106037824 */ /* 0x000fe200078e0a03 */
[----:B------:R-:W1:Y:S01]  /*0560*/  @!UP0 S2UR UR7, SR_CgaCtaId ;  /* 0x00000000000789c3 */ /* 0x000e620000008800 */
[----:B------:R-:W-:Y:S01]  /*0570*/  FMUL R10, R0, UR4 ;  /* 0x00000004000a7c20 */ /* 0x000fe20008400000 */
[----:B------:R-:W-:Y:S01]  /*0580*/  ULDC UR4, c[0x0][0x154] ;  /* 0x0000550000047ab9 */ /* 0x000fe20000000800 */
[----:B------:R-:W-:Y:S01]  /*0590*/  IMAD R8, R3, 0x4, R8 ;  /* 0x0000000403087824 */ /* 0x000fe200078e0208 */
[----:B------:R-:W-:Y:S01]  /*05a0*/  SHF.R.S32.HI R3, RZ, 0x1f, R2 ;  /* 0x0000001fff037819 */ /* 0x000fe20000011402 */
[----:B------:R-:W-:-:S02]  /*05b0*/  @!UP0 UMOV UR6, 0x400 ;  /* 0x0000040000068882 */ /* 0x000fc40000000000 */
[----:B------:R-:W2:Y:S01]  /*05c0*/  F2I.U32.TRUNC.NTZ R10, R10 ;  /* 0x0000000a000a7305 */ /* 0x000ea2000020f000 */
[----:B------:R-:W-:Y:S01]  /*05d0*/  LEA.HI R3, R3, R2, RZ, 0x2 ;  /* 0x0000000203037211 */ /* 0x000fe200078f10ff */
[C---:B------:R-:W-:Y:S01]  /*05e0*/  IMAD.SHL.U32 R13, R8.reuse, 0x4, RZ ;  /* 0x00000004080d7824 */ /* 0x040fe200078e00ff */
[----:B------:R-:W-:Y:S01]  /*05f0*/  LEA.HI R0, R8, R8, RZ, 0x1 ;  /* 0x0000000808007211 */ /* 0x000fe200078f08ff */
[----:B------:R-:W-:Y:S01]  /*0600*/  VOTEU.ALL UP1, P1 ;  /* 0x00000000003f7886 */ /* 0x000fe20000820000 */
[----:B------:R-:W-:Y:S01]  /*0610*/  LOP3.LUT R3, R3, 0xfffffffc, RZ, 0xc0, !PT ;  /* 0xfffffffc03037812 */ /* 0x000fe200078ec0ff */
[----:B------:R-:W-:Y:S01]  /*0620*/  VOTEU.ALL UP2, P1 ;  /* 0x00000000003f7886 */ /* 0x000fe20000840000 */
[----:B------:R-:W-:Y:S01]  /*0630*/  LOP3.LUT R7, R0, 0xfffffffe, RZ, 0xc0, !PT ;  /* 0xfffffffe00077812 */ /* 0x000fe200078ec0ff */
[----:B------:R-:W-:Y:S01]  /*0640*/  VOTEU.ALL UP3, P1 ;  /* 0x00000000003f7886 */ /* 0x000fe20000860000 */
[----:B------:R-:W5:Y:S01]  /*0650*/  @!UP1 S2UR UR10, SR_CgaCtaId ;  /* 0x00000000000a99c3 */ /* 0x000f620000008800 */
[----:B------:R-:W-:Y:S01]  /*0660*/  IMAD.IADD R19, R2, 0x1, -R3 ;  /* 0x0000000102137824 */ /* 0x000fe200078e0a03 */
[----:B---3--:R-:W-:Y:S01]  /*0670*/  I2FP.F32.U32 R0, R16 ;  /* 0x0000001000007245 */ /* 0x008fe20000201000 */
[C---:B------:R-:W-:Y:S01]  /*0680*/  IMAD.IADD R7, R8.reuse, 0x1, -R7 ;  /* 0x0000000108077824 */ /* 0x040fe200078e0a07 */
[----:B------:R-:W-:Y:S01]  /*0690*/  @!UP1 UMOV UR9, 0x400 ;  /* 0x0000040000099882 */ /* 0x000fe20000000000 */
[----:B------:R-:W-:Y:S01]  /*06a0*/  LOP3.LUT R13, R8, 0xc, R13, 0x78, !PT ;  /* 0x0000000c080d7812 */ /* 0x000fe200078e780d */
[----:B--2---:R-:W-:-:S02]  /*06b0*/  IMAD.MOV R24, RZ, RZ, -R10 ;  /* 0x000000ffff187224 */ /* 0x004fc400078e0a0a */
[----:B------:R-:W-:Y:S01]  /*06c0*/  FMUL R0, R0, UR4 ;  /* 0x0000000400007c20 */ /* 0x000fe20008400000 */
[----:B------:R-:W2:Y:S01]  /*06d0*/  LDC R2, c[0x0][0x140] ;  /* 0x00005000ff027b82 */ /* 0x000ea20000000800 */
[----:B------:R-:W-:Y:S01]  /*06e0*/  UMOV UR4, 0x20 ;  /* 0x0000002000047882 */ /* 0x000fe20000000000 */
[----:B0-----:R-:W-:Y:S01]  /*06f0*/  IMAD R24, R11, R24, UR12 ;  /* 0x0000000c0b187e24 */ /* 0x001fe2000f8e0218 */
[----:B------:R-:W-:-:S04]  /*0700*/  @!UP0 UIADD3 UR4, -UR4, 0x100000, URZ ;  /* 0x0010000004048890 */ /* 0x000fc8000fffe13f */
[----:B------:R-:W-:Y:S02]  /*0710*/  @!UP0 USHF.L.U32 UR5, UR4, 0xb, URZ ;  /* 0x0000000b04058899 */ /* 0x000fe4000800063f */
[----:B------:R-:W-:Y:S01]  /*0720*/  @!UP0 USHF.L.U32 UR4, UR4, 0x1, URZ ;  /* 0x0000000104048899 */ /* 0x000fe2000800063f */
[----:B------:R-:W-:Y:S01]  /*0730*/  ISETP.NE.AND P2, PT, R19, 0x3, PT ;  /* 0x000000031300780c */ /* 0x000fe20003f45270 */
[----:B------:R-:W0:Y:S01]  /*0740*/  F2I.U32.TRUNC.NTZ R0, R0 ;  /* 0x0000000000007305 */ /* 0x000e22000020f000 */
[----:B-1----:R-:W-:Y:S01]  /*0750*/  @!UP0 ULEA UR8, UR7, UR6, 0x18 ;  /* 0x0000000607088291 */ /* 0x002fe2000f8ec03f */
[----:B------:R-:W-:Y:S01]  /*0760*/  ISETP.NE.AND P3, PT, R7, R24, PT ;  /* 0x000000180700720c */ /* 0x000fe20003f65270 */
[----:B------:R-:W-:-:S04]  /*0770*/  @!UP1 UIADD3 UR6, -UR11, 0x100000, URZ ;  /* 0x001000000b069890 */ /* 0x000fc8000fffe13f */
[----:B------:R-:W-:Y:S02]  /*0780*/  @!UP1 USHF.L.U32 UR7, UR6, 0xb, URZ ;  /* 0x0000000b06079899 */ /* 0x000fe4000800063f */
[----:B------:R-:W-:Y:S01]  /*0790*/  @!UP1 USHF.L.U32 UR6, UR6, 0x1, URZ ;  /* 0x0000000106069899 */ /* 0x000fe2000800063f */
[----:B------:R-:W-:Y:S01]  /*07a0*/  VOTEU.ALL UP4, P1 ;  /* 0x00000000003f7886 */ /* 0x000fe20000880000 */
[----:B------:R-:W-:Y:S01]  /*07b0*/  VOTEU.ALL UP5, P1 ;  /* 0x00000000003f7886 */ /* 0x000fe200008a0000 */
[----:B------:R-:W-:Y:S01]  /*07c0*/  VOTEU.ALL UP0, P0 ;  /* 0x00000000003f7886 */ /* 0x000fe20000000000 */
[----:B-----5:R-:W-:Y:S01]  /*07d0*/  @!UP1 ULEA UR9, UR10, UR9, 0x18 ;  /* 0x000000090a099291 */ /* 0x020fe2000f8ec03f */
[----:B------:R-:W-:Y:S01]  /*07e0*/  VOTEU.ALL UP1, P0 ;  /* 0x00000000003f7886 */ /* 0x000fe20000020000 */
[----:B------:R-:W-:Y:S01]  /*07f0*/  ISETP.EQ.OR P0, PT, R19, RZ, !P2 ;  /* 0x000000ff1300720c */ /* 0x000fe20005702670 */
[----:B0-----:R-:W-:Y:S01]  /*0800*/  IMAD.MOV R26, RZ, RZ, -R0 ;  /* 0x000000ffff1a7224 */ /* 0x001fe200078e0a00 */
[----:B------:R-:W-:Y:S01]  /*0810*/  @P3 LEA.HI R0, R13, R13, RZ, 0x1 ;  /* 0x0000000d0d003211 */ /* 0x000fe200078f08ff */
[----:B------:R-:W0:Y:S02]  /*0820*/  FENCE.VIEW.ASYNC.S ;  /* 0x00000000000073c6 */ /* 0x000e240000000000 */
[----:B0-----:R-:W0:Y:S01]  /*0830*/  @!UP0 SYNCS.EXCH.64 URZ, [UR8+0x90], UR4 ;  /* 0x00009004083f85b2 */ /* 0x001e220008000100 */
[----:B------:R-:W-:Y:S01]  /*0840*/  ISETP.EQ.AND P0, PT, R5, RZ, P0 ;  /* 0x000000ff0500720c */ /* 0x000fe20000702270 */
[----:B----4-:R-:W-:Y:S01]  /*0850*/  IMAD R3, R25, R26, R16 ;  /* 0x0000001a19037224 */ /* 0x010fe200078e0210 */
[----:B--2---:R-:W-:-:S02]  /*0860*/  ISETP.EQ.U32.AND P1, PT, R2, 0x1, PT ;  /* 0x000000010200780c */ /* 0x004fc40003f22070 */
[----:B------:R-:W-:Y:S02]  /*0870*/  @P3 SHF.R.S32.HI R0, RZ, 0x1, R0 ;  /* 0x00000001ff003819 */ /* 0x000fe40000011400 */
[----:B------:R-:W-:Y:S02]  /*0880*/  SEL R7, RZ, 0x1, !P0 ;  /* 0x00000001ff077807 */ /* 0x000fe40004000000 */
[----:B------:R-:W-:Y:S02]  /*0890*/  @P3 ISETP.NE.AND P5, PT, R0, R3, PT ;  /* 0x000000030000320c */ /* 0x000fe40003fa5270 */
[----:B------:R-:W-:Y:S02]  /*08a0*/  ISETP.NE.AND P2, PT, R5, RZ, PT ;  /* 0x000000ff0500720c */ /* 0x000fe40003f45270 */
[----:B------:R-:W-:Y:S02]  /*08b0*/  SEL R7, R7, 0x2, P4 ;  /* 0x0000000207077807 */ /* 0x000fe40002000000 */
[----:B------:R-:W-:Y:S01]  /*08c0*/  @P3 SEL R12, RZ, 0x1, P5 ;  /* 0x00000001ff0c3807 */ /* 0x000fe20002800000 */
[----:B------:R1:W2:Y:S01]  /*08d0*/  @!UP1 SYNCS.EXCH.64 URZ, [UR8+0x98], UR4 ;  /* 0x00009804083f95b2 */ /* 0x0002a20008000100 */
[----:B------:R-:W-:Y:S01]  /*08e0*/  NOP ;  /* 0x0000000000007918 */ /* 0x000fe20000000000 */
[----:B-1----:R-:W-:Y:S01]  /*08f0*/  R2UR UR8, R4 ;  /* 0x00000000040872ca */ /* 0x002fe200000e0000 */
[----:B------:R1:W3:Y:S01]  /*0900*/  @!UP2 SYNCS.EXCH.64 URZ, [UR9+0x70], UR6 ;  /* 0x00007006093fa5b2 */ /* 0x0002e20008000100 */
[----:B------:R1:W4:Y:S01]  /*0910*/  @!UP3 SYNCS.EXCH.64 URZ, [UR9+0x78], UR6 ;  /* 0x00007806093fb5b2 */ /* 0x0003220008000100 */
[----:B------:R1:W0:Y:S01]  /*0920*/  @!UP4 SYNCS.EXCH.64 URZ, [UR9+0x80], UR6 ;  /* 0x00008006093fc5b2 */ /* 0x0002220008000100 */
[----:B------:R1:W0:Y:S01]  /*0930*/  @!UP5 SYNCS.EXCH.64 URZ, [UR9+0x88], UR6 ;  /* 0x00008806093fd5b2 */ /* 0x0002220008000100 */
[----:B------:R-:W-:Y:S01]  /*0940*/  NOP ;  /* 0x0000000000007918 */ /* 0x000fe20000000000 */
[----:B-1----:R-:W-:Y:S09]  /*0950*/  @!P1 BRA `(.L_x_3) ;  /* 0x0000000000089947 */ /* 0x002ff20003800000 */
[----:B0-234-:R-:W-:Y:S01]  /*0960*/  UCGABAR_ARV ;  /* 0x00000000000079c7 */ /* 0x01dfe20008000000 */
[----:B------:R-:W-:Y:S05]  /*0970*/  BRA `(.L_x_4) ;  /* 0x0000000000047947 */ /* 0x000fea0003800000 */
.L_x_3:
[----:B0-234-:R-:W-:Y:S01]  /*0980*/  NOP ;  /* 0x0000000000007918 */ /* 0x01dfe20000000000 */
.L_x_4:
[----:B------:R-:W-:Y:S01]  /*0990*/  ULDC.64 UR4, c[0x0][0x698] ;  /* 0x0001a60000047ab9 */ /* 0x000fe20000000a00 */
[----:B------:R-:W-:Y:S01]  /*09a0*/  ULDC.64 UR16, c[0x0][0x208] ;  /* 0x0000820000107ab9 */ /* 0x000fe20000000a00 */
[----:B------:R-:W-:-:S04]  /*09b0*/  ISETP.NE.U32.AND P0, PT, RZ, UR4, PT ;  /* 0x00000004ff007c0c */ /* 0x000fc8000bf05070 */
[----:B------:R-:W-:-:S13]  /*09c0*/  ISETP.NE.AND.EX P0, PT, RZ, UR5, PT, P0 ;  /* 0x00000005ff007c0c */ /* 0x000fda000bf05300 */
[----:B------:R-:W-:Y:S05]  /*09d0*/  @!P0 BRA `(.L_x_5) ;  /* 0x00000000001c8947 */ /* 0x000fea0003800000 */
[----:B------:R-:W0:Y:S02]  /*09e0*/  LDC.64 R2, c[0x0][0x698] ;  /* 0x0001a600ff027b82 */ /* 0x000e240000000a00 */
[----:B0-----:R-:W2:Y:S02]  /*09f0*/  LDG.E.64 R2, desc[UR16][R2.64] ;  /* 0x0000001002027981 */ /* 0x001ea4000c1e1b00 */
[----:B--2---:R-:W-:-:S04]  /*0a00*/  ISETP.NE.U32.AND P0, PT, R2, RZ, PT ;  /* 0x000000ff0200720c */ /* 0x004fc80003f05070 */
[----:B------:R-:W-:-:S13]  /*0a10*/  ISETP.NE.AND.EX P0, PT, R3, RZ, PT, P0 ;  /* 0x000000ff0300720c */ /* 0x000fda0003f05300 */
[----:B------:R-:W-:Y:S05]  /*0a20*/  @!P0 BRA `(.L_x_5) ;  /* 0x0000000000088947 */ /* 0x000fea0003800000 */
[----:B------:R0:W5:Y:S01]  /*0a30*/  LD.E R11, desc[UR16][R2.64] ;  /* 0x00000010020b7980 */ /* 0x000162000c101900 */
[----:B------:R-:W-:Y:S05]  /*0a40*/  BRA `(.L_x_6) ;  /* 0x0000000000207947 */ /* 0x000fea0003800000 */
.L_x_5:
[----:B------:R-:W-:Y:S02]  /*0a50*/  ULDC.64 UR4, c[0x0][0x688] ;  /* 0x0001a20000047ab9 */ /* 0x000fe40000000a00 */
[----:B------:R-:W-:-:S04]  /*0a60*/  ISETP.NE.U32.AND P0, PT, RZ, UR4, PT ;  /* 0x00000004ff007c0c */ /* 0x000fc8000bf05070 */
[----:B------:R-:W-:-:S13]  /*0a70*/  ISETP.NE.AND.EX P0, PT, RZ, UR5, PT, P0 ;  /* 0x00000005ff007c0c */ /* 0x000fda000bf05300 */
[----:B------:R-:W-:Y:S05]  /*0a80*/  @!P0 BRA `(.L_x_7) ;  /* 0x00000000000c8947 */ /* 0x000fea0003800000 */
[----:B------:R-:W0:Y:S02]  /*0a90*/  LDC.64 R2, c[0x0][0x688] ;  /* 0x0001a200ff027b82 */ /* 0x000e240000000a00 */
[----:B0-----:R1:W5:Y:S01]  /*0aa0*/  LDG.E R11, desc[UR16][R2.64] ;  /* 0x00000010020b7981 */ /* 0x001362000c1e1900 */
[----:B------:R-:W-:Y:S05]  /*0ab0*/  BRA `(.L_x_6) ;  /* 0x0000000000047947 */ /* 0x000fea0003800000 */
.L_x_7:
[----:B------:R-:W2:Y:S02]  /*0ac0*/  LDC R11, c[0x0][0x680] ;  /* 0x0001a000ff0b7b82 */ /* 0x000ea40000000800 */
.L_x_6:
[----:B------:R-:W-:Y:S02]  /*0ad0*/  ULDC.64 UR4, c[0x0][0x6a0] ;  /* 0x0001a80000047ab9 */ /* 0x000fe40000000a00 */
[----:B------:R-:W-:-:S04]  /*0ae0*/  ISETP.NE.U32.AND P0, PT, RZ, UR4, PT ;  /* 0x00000004ff007c0c */ /* 0x000fc8000bf05070 */
[----:B------:R-:W-:-:S13]  /*0af0*/  ISETP.NE.AND.EX P0, PT, RZ, UR5, PT, P0 ;  /* 0x00000005ff007c0c */ /* 0x000fda000bf05300 */
[----:B------:R-:W-:Y:S05]  /*0b00*/  @!P0 BRA `(.L_x_8) ;  /* 0x00000000001c8947 */ /* 0x000fea0003800000 */
[----:B01----:R-:W0:Y:S02]  /*0b10*/  LDC.64 R2, c[0x0][0x6a0] ;  /* 0x0001a800ff027b82 */ /* 0x003e240000000a00 */
[----:B0-----:R-:W3:Y:S02]  /*0b20*/  LDG.E.64 R2, desc[UR16][R2.64] ;  /* 0x0000001002027981 */ /* 0x001ee4000c1e1b00 */
[----:B---3--:R-:W-:-:S04]  /*0b30*/  ISETP.NE.U32.AND P0, PT, R2, RZ, PT ;  /* 0x000000ff0200720c */ /* 0x008fc80003f05070 */
[----:B------:R-:W-:-:S13]  /*0b40*/  ISETP.NE.AND.EX P0, PT, R3, RZ, PT, P0 ;  /* 0x000000ff0300720c */ /* 0x000fda0003f05300 */
[----:B------:R-:W-:Y:S05]  /*0b50*/  @!P0 BRA `(.L_x_8) ;  /* 0x0000000000088947 */ /* 0x000fea0003800000 */
[----:B------:R0:W5:Y:S01]  /*0b60*/  LD.E R10, desc[UR16][R2.64] ;  /* 0x00000010020a7980 */ /* 0x000162000c101900 */
[----:B------:R-:W-:Y:S05]  /*0b70*/  BRA `(.L_x_9) ;  /* 0x0000000000207947 */ /* 0x000fea0003800000 */
.L_x_8:
[----:B------:R-:W-:Y:S02]  /*0b80*/  ULDC.64 UR4, c[0x0][0x690] ;  /* 0x0001a40000047ab9 */ /* 0x000fe40000000a00 */
[----:B------:R-:W-:-:S04]  /*0b90*/  ISETP.NE.U32.AND P0, PT, RZ, UR4, PT ;  /* 0x00000004ff007c0c */ /* 0x000fc8000bf05070 */
[----:B------:R-:W-:-:S13]  /*0ba0*/  ISETP.NE.AND.EX P0, PT, RZ, UR5, PT, P0 ;  /* 0x00000005ff007c0c */ /* 0x000fda000bf05300 */
[----:B------:R-:W-:Y:S05]  /*0bb0*/  @!P0 BRA `(.L_x_10) ;  /* 0x00000000000c8947 */ /* 0x000fea0003800000 */
[----:B01----:R-:W0:Y:S02]  /*0bc0*/  LDC.64 R2, c[0x0][0x690] ;  /* 0x0001a400ff027b82 */ /* 0x003e240000000a00 */
[----:B0-----:R1:W5:Y:S01]  /*0bd0*/  LDG.E R10, desc[UR16][R2.64] ;  /* 0x00000010020a7981 */ /* 0x001362000c1e1900 */
[----:B------:R-:W-:Y:S05]  /*0be0*/  BRA `(.L_x_9) ;  /* 0x0000000000047947 */ /* 0x000fea0003800000 */
.L_x_10:
[----:B------:R-:W3:Y:S02]  /*0bf0*/  LDC R10, c[0x0][0x684] ;  /* 0x0001a100ff0a7b82 */ /* 0x000ee40000000800 */
.L_x_9:
[----:B------:R-:W4:Y:S01]  /*0c00*/  LDC R0, c[0x0][0x75c] ;  /* 0x0001d700ff007b82 */ /* 0x000f220000000800 */
[----:B------:R-:W-:Y:S01]  /*0c10*/  ULDC UR9, c[0x0][0x604] ;  /* 0x0001810000097ab9 */ /* 0x000fe20000000800 */
[----:B------:R-:W-:Y:S01]  /*0c20*/  ISETP.NE.AND P0, PT, R5, 0x2, PT ;  /* 0x000000020500780c */ /* 0x000fe20003f05270 */
[----:B------:R-:W-:Y:S01]  /*0c30*/  UIADD3 UR9, UR9, 0x1f, URZ ;  /* 0x0000001f09097890 */ /* 0x000fe2000fffe03f */
[----:B------:R-:W-:Y:S01]  /*0c40*/  IMAD.U32 R4, RZ, RZ, UR12 ;  /* 0x0000000cff047e24 */ /* 0x000fe2000f8e00ff */
[----:B------:R-:W-:Y:S01]  /*0c50*/  UMOV UR5, URZ ;  /* 0x0000003f00057c82 */ /* 0x000fe20008000000 */
[----:B------:R-:W-:Y:S01]  /*0c60*/  UMOV UR4, URZ ;  /* 0x0000003f00047c82 */ /* 0x000fe20008000000 */
[----:B------:R-:W-:-:S04]  /*0c70*/  USHF.R.S32.HI UR10, URZ, 0x1f, UR9 ;  /* 0x0000001f3f0a7899 */ /* 0x000fc80008011409 */
[----:B------:R-:W-:Y:S01]  /*0c80*/  ULEA.HI UR10, UR10, UR9, URZ, 0x5 ;  /* 0x000000090a0a7291 */ /* 0x000fe2000f8f283f */
[----:B----4-:R-:W-:-:S13]  /*0c90*/  ISETP.NE.AND P3, PT, R0, 0x1, PT ;  /* 0x000000010000780c */ /* 0x010fda0003f65270 */
[----:B01----:R-:W0:Y:S01]  /*0ca0*/  @P3 LDC R3, c[0x0][0x10] ;  /* 0x00000400ff033b82 */ /* 0x003e220000000800 */
[----:B------:R-:W-:Y:S02]  /*0cb0*/  @P3 IMAD.MOV.U32 R17, RZ, RZ, RZ ;  /* 0x000000ffff113224 */ /* 0x000fe400078e00ff */
[----:B------:R-:W-:-:S05]  /*0cc0*/  @P3 IMAD.MOV.U32 R5, RZ, RZ, RZ ;  /* 0x000000ffff053224 */ /* 0x000fca00078e00ff */
[----:B------:R-:W1:Y:S01]  /*0cd0*/  @!P3 LDC R9, c[0x0][0xc] ;  /* 0x00000300ff09bb82 */ /* 0x000e620000000800 */
[----:B------:R-:W-:Y:S01]  /*0ce0*/  ULDC UR6, c[0x0][0xc] ;  /* 0x0000030000067ab9 */ /* 0x000fe20000000800 */
[----:B------:R-:W-:Y:S02]  /*0cf0*/  ULDC UR7, c[0x0][0x10] ;  /* 0x0000040000077ab9 */ /* 0x000fe40000000800 */
[----:B------:R-:W-:-:S04]  /*0d00*/  UIMAD.WIDE.U32 UR6, UR6, UR7, URZ ;  /* 0x00000007060672a5 */ /* 0x000fc8000f8e003f */
[----:B------:R-:W4:Y:S01]  /*0d10*/  LDC R8, c[0x0][0x14] ;  /* 0x00000500ff087b82 */ /* 0x000f220000000800 */
[----:B0-----:R-:W-:Y:S01]  /*0d20*/  @P3 IMAD.WIDE.U32 R2, R3, UR12, R16 ;  /* 0x0000000c03023c25 */ /* 0x001fe2000f8e0010 */
[----:B------:R-:W-:-:S03]  /*0d30*/  ULDC.64 UR12, c[0x0][0x750] ;  /* 0x0001d400000c7ab9 */ /* 0x000fc60000000a00 */
[----:B------:R-:W-:Y:S02]  /*0d40*/  @P3 IMAD.IADD R3, R3, 0x1, R5 ;  /* 0x0000000103033824 */ /* 0x000fe400078e0205 */
[----:B------:R-:W-:Y:S02]  /*0d50*/  IMAD.MOV.U32 R5, RZ, RZ, RZ ;  /* 0x000000ffff057224 */ /* 0x000fe400078e00ff */
[----:B-1----:R-:W-:-:S04]  /*0d60*/  @!P3 IMAD.WIDE.U32 R4, R16, R9, R4 ;  /* 0x000000091004b225 */ /* 0x002fc800078e0004 */
[----:B------:R-:W-:Y:S02]  /*0d70*/  @!P3 IMAD.MOV.U32 R2, RZ, RZ, R4 ;  /* 0x000000ffff02b224 */ /* 0x000fe400078e0004 */
[C---:B----4-:R-:W-:Y:S02]  /*0d80*/  IMAD R21, R8.reuse, UR7, RZ ;  /* 0x0000000708157c24 */ /* 0x050fe4000f8e02ff */
[----:B------:R-:W-:Y:S01]  /*0d90*/  IMAD.WIDE.U32 R8, R8, UR6, RZ ;  /* 0x0000000608087c25 */ /* 0x000fe2000f8e00ff */
[----:B------:R-:W-:-:S03]  /*0da0*/  USHF.R.S32.HI UR6, URZ, 0x5, UR10 ;  /* 0x000000053f067899 */ /* 0x000fc6000801140a */
[----:B------:R-:W-:Y:S02]  /*0db0*/  @!P3 IMAD.MOV.U32 R3, RZ, RZ, R5 ;  /* 0x000000ffff03b224 */ /* 0x000fe400078e0005 */
[----:B------:R-:W-:Y:S01]  /*0dc0*/  IMAD.IADD R0, R9, 0x1, R21 ;  /* 0x0000000109007824 */ /* 0x000fe200078e0215 */
[----:B------:R-:W-:Y:S06]  /*0dd0*/  @P0 BRA `(.L_x_11) ;  /* 0x0000000000200947 */ /* 0x000fec0003800000 */
[----:B------:R-:W-:Y:S01]  /*0de0*/  UISETP.GE.U32.AND UP0, UPT, UR6, 0x6, UPT ;  /* 0x000000060600788c */ /* 0x000fe2000bf06070 */
[----:B------:R-:W-:Y:S01]  /*0df0*/  IADD3 R2, P0, R2, R8, RZ ;  /* 0x0000000802027210 */ /* 0x000fe20007f1e0ff */
[----:B------:R-:W-:-:S04]  /*0e00*/  UIMAD.WIDE.U32 UR4, UR6, -0x55555555, URZ ;  /* 0xaaaaaaab060478a5 */ /* 0x000fc8000f8e003f */
[----:B------:R-:W-:Y:S01]  /*0e10*/  USHF.R.U32.HI UR5, URZ, 0x2, UR5 ;  /* 0x000000023f057899 */ /* 0x000fe20008011605 */
[----:B------:R-:W-:Y:S02]  /*0e20*/  IMAD.X R3, R0, 0x1, R3, P0 ;  /* 0x0000000100037824 */ /* 0x000fe400000e0603 */
[----:B------:R-:W-:Y:S02]  /*0e30*/  UMOV UR4, URZ ;  /* 0x0000003f00047c82 */ /* 0x000fe40008000000 */
[----:B------:R-:W-:Y:S02]  /*0e40*/  @UP0 ULOP3.LUT UR4, UR5, 0x1, URZ, 0xc0, !UPT ;  /* 0x0000000105040892 */ /* 0x000fe4000f8ec03f */
[----:B------:R-:W-:-:S12]  /*0e50*/  UIMAD UR5, UR5, -0x6, UR6 ;  /* 0xfffffffa050578a4 */ /* 0x000fd8000f8e0206 */
.L_x_11:
[----:B------:R-:W-:Y:S01]  /*0e60*/  ISETP.GE.U32.AND P0, PT, R2, UR12, PT ;  /* 0x0000000c02007c0c */ /* 0x000fe2000bf06070 */
[----:B------:R-:W-:Y:S01]  /*0e70*/  IMAD.MOV.U32 R6, RZ, RZ, -0x1 ;  /* 0xffffffffff067424 */ /* 0x000fe200078e00ff */
[----:B------:R-:W-:Y:S01]  /*0e80*/  PRMT R20, RZ, 0x7610, R20 ;  /* 0x00007610ff147816 */ /* 0x000fe20000000014 */
[----:B------:R-:W-:Y:S01]  /*0e90*/  IMAD.MOV.U32 R5, RZ, RZ, -0x1 ;  /* 0xffffffffff057424 */ /* 0x000fe200078e00ff */
[----:B------:R-:W-:Y:S01]  /*0ea0*/  ISETP.GE.U32.AND.EX P0, PT, R3, UR13, PT, P0 ;  /* 0x0000000d03007c0c */ /* 0x000fe2000bf06100 */
[----:B------:R-:W-:-:S12]  /*0eb0*/  IMAD.MOV.U32 R4, RZ, RZ, -0x1 ;  /* 0xffffffffff047424 */ /* 0x000fd800078e00ff */
[----:B------:R-:W-:Y:S05]  /*0ec0*/  @P0 BRA `(.L_x_12) ;  /* 0x0000000400240947 */ /* 0x000fea0003800000 */
[----:B------:R-:W0:Y:S01]  /*0ed0*/  LDC.64 R28, c[0x0][0x728] ;  /* 0x0001ca00ff1c7b82 */ /* 0x000e220000000a00 */
[----:B------:R-:W-:Y:S02]  /*0ee0*/  IMAD.MOV.U32 R4, RZ, RZ, R2 ;  /* 0x000000ffff047224 */ /* 0x000fe400078e0002 */
[----:B------:R-:W-:-:S05]  /*0ef0*/  IMAD.MOV.U32 R5, RZ, RZ, R3 ;  /* 0x000000ffff057224 */ /* 0x000fca00078e0003 */
[----:B------:R-:W1:Y:S08]  /*0f00*/  LDC R6, c[0x0][0x730] ;  /* 0x0001cc00ff067b82 */ /* 0x000e700000000800 */
[----:B------:R-:W4:Y:S01]  /*0f10*/  LDC.64 R30, c[0x0][0x720] ;  /* 0x0001c800ff1e7b82 */ /* 0x000f220000000a00 */
[----:B0-----:R-:W-:-:S04]  /*0f20*/  ISETP.NE.U32.AND P0, PT, R28, RZ, PT ;  /* 0x000000ff1c00720c */ /* 0x001fc80003f05070 */
[----:B------:R-:W-:-:S13]  /*0f30*/  ISETP.NE.AND.EX P0, PT, R29, RZ, PT, P0 ;  /* 0x000000ff1d00720c */ /* 0x000fda0003f05300 */
[----:B-1--4-:R-:W-:Y:S05]  /*0f40*/  @!P0 BRA `(.L_x_13) ;  /* 0x0000000000288947 */ /* 0x012fea0003800000 */
[----:B------:R-:W0:Y:S02]  /*0f50*/  LDC R23, c[0x0][0x734] ;  /* 0x0001cd00ff177b82 */ /* 0x000e240000000800 */
[----:B0-----:R-:W-:-:S05]  /*0f60*/  IADD3 R23, P0, R2, R23, RZ ;  /* 0x0000001702177210 */ /* 0x001fca0007f1e0ff */
[----:B------:R-:W-:-:S04]  /*0f70*/  IMAD.X R27, RZ, RZ, R3, P0 ;  /* 0x000000ffff1b7224 */ /* 0x000fc800000e0603 */
[----:B------:R-:W-:-:S04]  /*0f80*/  IMAD.WIDE.U32 R4, R27, R28, RZ ;  /* 0x0000001c1b047225 */ /* 0x000fc800078e00ff */
[----:B------:R-:W-:-:S04]  /*0f90*/  IMAD.WIDE.U32 R20, P0, R23, R29, R4 ;  /* 0x0000001d17147225 */ /* 0x000fc80007800004 */
[----:B------:R-:W-:-:S04]  /*0fa0*/  IMAD.WIDE.U32 R4, R23, R28, RZ ;  /* 0x0000001c17047225 */ /* 0x000fc800078e00ff */
[----:B------:R-:W-:Y:S01]  /*0fb0*/  IMAD.X R23, RZ, RZ, RZ, P0 ;  /* 0x000000ffff177224 */ /* 0x000fe200000e06ff */
[----:B------:R-:W-:Y:S01]  /*0fc0*/  IADD3 RZ, P0, R5, R20, RZ ;  /* 0x0000001405ff7210 */ /* 0x000fe20007f1e0ff */
[----:B------:R-:W-:-:S04]  /*0fd0*/  IMAD.MOV.U32 R22, RZ, RZ, R21 ;  /* 0x000000ffff167224 */ /* 0x000fc800078e0015 */
[----:B------:R-:W-:-:S08]  /*0fe0*/  IMAD.WIDE.U32.X R4, R27, R29, R22, P0 ;  /* 0x0000001d1b047225 */ /* 0x000fd000000e0416 */
.L_x_13:
[----:B------:R-:W0:Y:S01]  /*0ff0*/  LDC.64 R32, c[0x0][0x740] ;  /* 0x0001d000ff207b82 */ /* 0x000e220000000a00 */
[-CC-:B------:R-:W-:Y:S01]  /*1000*/  SHF.R.U64 R36, R4, R6.reuse, R5.reuse ;  /* 0x0000000604247219 */ /* 0x180fe20000001205 */
[----:B------:R-:W-:Y:S01]  /*1010*/  IMAD.MOV.U32 R37, RZ, RZ, 0x1 ;  /* 0x00000001ff257424 */ /* 0x000fe200078e00ff */
[----:B------:R-:W-:Y:S02]  /*1020*/  SHF.R.U32.HI R4, RZ, R6, R5 ;  /* 0x00000006ff047219 */ /* 0x000fe40000011605 */
[----:B------:R-:W-:-:S03]  /*1030*/  IADD3 R21, P0, RZ, -R36, RZ ;  /* 0x80000024ff157210 */ /* 0x000fc60007f1e0ff */
[----:B------:R-:W1:Y:S02]  /*1040*/  LDC R20, c[0x0][0x718] ;  /* 0x0001c600ff147b82 */ /* 0x000e640000000800 */
[----:B------:R-:W-:-:S04]  /*1050*/  IMAD.X R5, RZ, RZ, ~R4, P0 ;  /* 0x000000ffff057224 */ /* 0x000fc800000e0e04 */
[-C--:B------:R-:W-:Y:S02]  /*1060*/  IMAD R6, R5, R30.reuse, RZ ;  /* 0x0000001e05067224 */ /* 0x080fe400078e02ff */
[----:B------:R-:W4:Y:S01]  /*1070*/  LDC R23, c[0x0][0x708] ;  /* 0x0001c200ff177b82 */ /* 0x000f220000000800 */
[----:B------:R-:W-:-:S04]  /*1080*/  IMAD.WIDE.U32 R4, R21, R30, R2 ;  /* 0x0000001e15047225 */ /* 0x000fc800078e0002 */
[----:B------:R-:W-:-:S03]  /*1090*/  IMAD R21, R21, R31, R6 ;  /* 0x0000001f15157224 */ /* 0x000fc600078e0206 */
[----:B------:R-:W2:Y:S01]  /*10a0*/  LDC R28, c[0x0][0x758] ;  /* 0x0001d600ff1c7b82 */ /* 0x000ea20000000800 */
[----:B------:R-:W-:Y:S01]  /*10b0*/  IMAD.IADD R5, R5, 0x1, R21 ;  /* 0x0000000105057824 */ /* 0x000fe200078e0215 */
[----:B0-----:R-:W-:Y:S01]  /*10c0*/  ISETP.NE.U32.AND P0, PT, R32, RZ, PT ;  /* 0x000000ff2000720c */ /* 0x001fe20003f05070 */
[----:B------:R-:W-:-:S03]  /*10d0*/  IMAD.MOV.U32 R21, RZ, RZ, -0x1 ;  /* 0xffffffffff157424 */ /* 0x000fc600078e00ff */
[----:B------:R-:W-:Y:S02]  /*10e0*/  ISETP.NE.AND.EX P0, PT, R33, RZ, PT, P0 ;  /* 0x000000ff2100720c */ /* 0x000fe40003f05300 */
[----:B------:R-:W0:Y:S01]  /*10f0*/  LDC R31, c[0x0][0x700] ;  /* 0x0001c000ff1f7b82 */ /* 0x000e220000000800 */
[-CC-:B-1----:R-:W-:Y:S02]  /*1100*/  SHF.R.U64 R29, R4, R20.reuse, R5.reuse ;  /* 0x00000014041d7219 */ /* 0x182fe40000001205 */
[----:B------:R-:W-:-:S05]  /*1110*/  SHF.R.U32.HI R4, RZ, R20, R5 ;  /* 0x00000014ff047219 */ /* 0x000fca0000011605 */
[----:B------:R-:W1:Y:S01]  /*1120*/  LDC R30, c[0x0][0x748] ;  /* 0x0001d200ff1e7b82 */ /* 0x000e620000000800 */
[-CC-:B----4-:R-:W-:Y:S02]  /*1130*/  SHF.R.U64 R39, R29, R23.reuse, R4.reuse ;  /* 0x000000171d277219 */ /* 0x190fe40000001204 */
[----:B------:R-:W-:-:S05]  /*1140*/  SHF.R.U32.HI R5, RZ, R23, R4 ;  /* 0x00000017ff057219 */ /* 0x000fca0000011604 */
[----:B------:R-:W4:Y:S01]  /*1150*/  LDC R35, c[0x0][0x738] ;  /* 0x0001ce00ff237b82 */ /* 0x000f220000000800 */
[-C--:B--2---:R-:W-:Y:S02]  /*1160*/  SHF.L.U32 R4, R21, R28.reuse, RZ ;  /* 0x0000001c15047219 */ /* 0x084fe400000006ff */
[--C-:B------:R-:W-:Y:S02]  /*1170*/  SHF.R.U64 R38, R39, R28, R5.reuse ;  /* 0x0000001c27267219 */ /* 0x100fe40000001205 */
[----:B------:R-:W-:Y:S02]  /*1180*/  LOP3.LUT R6, RZ, R4, RZ, 0x33, !PT ;  /* 0x00000004ff067212 */ /* 0x000fe400078e33ff */
[----:B------:R-:W-:Y:S01]  /*1190*/  SHF.R.U32.HI R5, RZ, R28, R5 ;  /* 0x0000001cff057219 */ /* 0x000fe20000011605 */
[----:B------:R-:W2:Y:S01]  /*11a0*/  LDC R34, c[0x0][0x710] ;  /* 0x0001c400ff227b82 */ /* 0x000ea20000000800 */
[----:B------:R-:W-:Y:S01]  /*11b0*/  IMAD.MOV.U32 R4, RZ, RZ, R38 ;  /* 0x000000ffff047224 */ /* 0x000fe200078e0026 */
[----:B------:R-:W-:Y:S06]  /*11c0*/  @!P0 BRA `(.L_x_14) ;  /* 0x0000000000288947 */ /* 0x000fec0003800000 */
[----:B------:R-:W3:Y:S02]  /*11d0*/  LDC R23, c[0x0][0x74c] ;  /* 0x0001d300ff177b82 */ /* 0x000ee40000000800 */
[----:B---3--:R-:W-:-:S05]  /*11e0*/  IADD3 R23, P0, R38, R23, RZ ;  /* 0x0000001726177210 */ /* 0x008fca0007f1e0ff */
        /* <DEDUP_REMOVED lines=8> */
.L_x_14:
[----:B-1----:R-:W-:Y:S01]  /*1270*/  SHF.R.U64 R17, R4, R30, R5 ;  /* 0x0000001e04117219 */ /* 0x002fe20000001205 */
[----:B------:R-:W-:Y:S01]  /*1280*/  @P3 IMAD R24, R25, R26, R16 ;  /* 0x0000001a19183224 */ /* 0x000fe200078e0210 */
[----:B------:R-:W-:Y:S02]  /*1290*/  SHF.L.U32 R4, R37, R28, RZ ;  /* 0x0000001c25047219 */ /* 0x000fe400000006ff */
[----:B------:R-:W-:Y:S01]  /*12a0*/  LOP3.LUT R5, R39, R6, RZ, 0xc0, !PT ;  /* 0x0000000627057212 */ /* 0x000fe200078ec0ff */
[----:B0-----:R-:W-:Y:S02]  /*12b0*/  VIADD R6, R31, 0xffffffff ;  /* 0xffffffff1f067836 */ /* 0x001fe40000000000 */
[----:B------:R-:W-:Y:S02]  /*12c0*/  IMAD.MOV R20, RZ, RZ, -R17 ;  /* 0x000000ffff147224 */ /* 0x000fe400078e0a11 */
[----:B------:R-:W-:Y:S01]  /*12d0*/  IMAD R5, R4, R17, R5 ;  /* 0x0000001104057224 */ /* 0x000fe200078e0205 */
[----:B------:R-:W-:Y:S01]  /*12e0*/  LOP3.LUT R17, R29, R6, RZ, 0xc0, !PT ;  /* 0x000000061d117212 */ /* 0x000fe200078ec0ff */
[----:B----4-:R-:W-:-:S02]  /*12f0*/  IMAD R4, R20, R35, R38 ;  /* 0x0000002314047224 */ /* 0x010fc400078e0226 */
[----:B--2---:R-:W-:Y:S02]  /*1300*/  IMAD R6, R5, R34, R24 ;  /* 0x0000002205067224 */ /* 0x004fe400078e0218 */
[----:B------:R-:W-:Y:S02]  /*1310*/  IMAD R17, R4, R31, R17 ;  /* 0x0000001f04117224 */ /* 0x000fe400078e0211 */
[----:B------:R-:W-:Y:S02]  /*1320*/  IMAD.MOV.U32 R20, RZ, RZ, 0x1 ;  /* 0x00000001ff147424 */ /* 0x000fe400078e00ff */
[----:B------:R-:W-:Y:S01]  /*1330*/  IMAD.MOV.U32 R4, RZ, RZ, R36 ;  /* 0x000000ffff047224 */ /* 0x000fe200078e0024 */
[----:B------:R-:W-:Y:S02]  /*1340*/  SEL R5, R17, R6, !P3 ;  /* 0x0000000611057207 */ /* 0x000fe40005800000 */
[----:B------:R-:W-:-:S07]  /*1350*/  SEL R6, R6, R17, !P3 ;  /* 0x0000001106067207 */ /* 0x000fce0005800000 */
.L_x_12:
[----:B------:R-:W-:Y:S05]  /*1360*/  @!P1 BRA `(.L_x_15) ;  /* 0x00000000000c9947 */ /* 0x000fea0003800000 */
[----:B------:R-:W-:Y:S01]  /*1370*/  UCGABAR_WAIT ;  /* 0x0000000000007dc7 */ /* 0x000fe20008000000 */
[----:B------:R-:W-:Y:S01]  /*1380*/  CCTL.IVALL ;  /* 0x00000000ff00798f */ /* 0x000fe20002000000 */
[----:B------:R-:W-:Y:S05]  /*1390*/  BRA `(.L_x_16) ;  /* 0x0000000000047947 */ /* 0x000fea0003800000 */
.L_x_15:
[----:B------:R-:W-:Y:S06]  /*13a0*/  BAR.SYNC.DEFER_BLOCKING 0x0 ;  /* 0x0000000000007b1d */ /* 0x000fec0000010000 */
.L_x_16:
[----:B------:R-:W-:Y:S05]  /*13b0*/  @!P2 BRA `(.L_x_17) ;  /* 0x000000a400a4a947 */ /* 0x000fea0003800000 */
[----:B------:R-:W-:-:S13]  /*13c0*/  ISETP.GT.U32.AND P0, PT, R40, 0x1, PT ;  /* 0x000000012800780c */ /* 0x000fda0003f04070 */
[----:B------:R-:W-:Y:S05]  /*13d0*/  @P0 EXIT ;  /* 0x000000000000094d */ /* 0x000fea0003800000 */
.L_x_18:
[----:B------:R-:W-:-:S08]  /*13e0*/  NOP ;  /* 0x0000000000007918 */ /* 0x000fd00000000000 */
[----:B------:R-:W0:Y:S02]  /*13f0*/  USETMAXREG.TRY_ALLOC.CTAPOOL UP0, 0xe8 ;  /* 0x000000e8000079c8 */ /* 0x000e240008000600 */
[----:B0-----:R-:W-:-:S13]  /*1400*/  PLOP3.LUT P0, PT, PT, PT, UP0, 0x80, 0x0 ;  /* 0x000000000000781c */ /* 0x001fda0003f0f008 */
[----:B------:R-:W-:Y:S05]  /*1410*/  @!P0 BRA `(.L_x_18) ;  /* 0xfffffffc00f08947 */ /* 0x000fea000383ffff */
[----:B------:R-:W-:-:S13]  /*1420*/  LOP3.LUT P0, RZ, R20, 0xff, RZ, 0xc0, !PT ;  /* 0x000000ff14ff7812 */ /* 0x000fda000780c0ff */
[----:B------:R-:W-:Y:S05]  /*1430*/  @!P0 EXIT ;  /* 0x000000000000894d */ /* 0x000fea0003800000 */
[CC--:B------:R-:W-:Y:S01]  /*1440*/  LEA.HI R16, R18.reuse, R15.reuse, RZ, 0x2 ;  /* 0x0000000f12107211 */ /* 0x0c0fe200078f10ff */
[----:B------:R-:W0:Y:S01]  /*1450*/  S2UR UR9, SR_CgaCtaId ;  /* 0x00000000000979c3 */ /* 0x000e220000008800 */
[----:B------:R-:W-:Y:S01]  /*1460*/  LEA.HI R18, R18, R15, RZ, 0x5 ;  /* 0x0000000f12127211 */ /* 0x000fe200078f28ff */
[----:B------:R-:W-:Y:S01]  /*1470*/  UIADD3 UR10, UR8, -0x1, URZ ;  /* 0xffffffff080a7890 */ /* 0x000fe2000fffe03f */
[--C-:B------:R-:W-:Y:S01]  /*1480*/  SHF.R.S32.HI R17, RZ, 0x2, R16.reuse ;  /* 0x00000002ff117819 */ /* 0x100fe20000011410 */
[----:B------:R-:W-:Y:S01]  /*1490*/  UMOV UR7, 0x400 ;  /* 0x0000040000077882 */ /* 0x000fe20000000000 */
[----:B------:R-:W-:Y:S01]  /*14a0*/  SHF.R.S32.HI R14, RZ, 0x1f, R16 ;  /* 0x0000001fff0e7819 */ /* 0x000fe20000011410 */
[----:B------:R-:W-:Y:S01]  /*14b0*/  UISETP.NE.AND UP0, UPT, UR10, URZ, UPT ;  /* 0x0000003f0a00728c */ /* 0x000fe2000bf05270 */
[----:B------:R-:W-:Y:S01]  /*14c0*/  LOP3.LUT R16, R16, 0xfffffffc, RZ, 0xc0, !PT ;  /* 0xfffffffc10107812 */ /* 0x000fe200078ec0ff */
[----:B------:R-:W-:Y:S01]  /*14d0*/  ULDC UR11, c[0x0][0x284] ;  /* 0x0000a100000b7ab9 */ /* 0x000fe20000000800 */
[----:B------:R-:W-:Y:S01]  /*14e0*/  LEA.HI R14, R14, R17, RZ, 0x3 ;  /* 0x000000110e0e7211 */ /* 0x000fe200078f18ff */
[----:B------:R-:W-:Y:S01]  /*14f0*/  USHF.L.U32 UR18, UR6, 0x1, URZ ;  /* 0x0000000106127899 */ /* 0x000fe2000800063f */
[C---:B------:R-:W-:Y:S01]  /*1500*/  LOP3.LUT P0, RZ, R15.reuse, 0x7, RZ, 0xc0, !PT ;  /* 0x000000070fff7812 */ /* 0x040fe2000780c0ff */
[----:B------:R-:W-:Y:S01]  /*1510*/  IMAD.IADD R16, R15, 0x1, -R16 ;  /* 0x000000010f107824 */ /* 0x000fe200078e0a10 */
[----:B------:R-:W-:-:S02]  /*1520*/  LOP3.LUT R20, R14, 0xfffffff8, RZ, 0xc0, !PT ;  /* 0xfffffff80e147812 */ /* 0x000fc400078ec0ff */
[----:B------:R-:W-:Y:S02]  /*1530*/  LEA.HI R14, R15, R15, RZ, 0x1 ;  /* 0x0000000f0f0e7211 */ /* 0x000fe400078f08ff */
[----:B------:R-:W-:Y:S01]  /*1540*/  ISETP.LT.U32.AND P0, PT, R13, 0x2, !P0 ;  /* 0x000000020d00780c */ /* 0x000fe20004701070 */
[----:B------:R-:W-:Y:S01]  /*1550*/  IMAD.IADD R20, R17, 0x1, -R20 ;  /* 0x0000000111147824 */ /* 0x000fe200078e0a14 */
[----:B------:R-:W-:Y:S02]  /*1560*/  LOP3.LUT R14, R14, 0x7ffffe, RZ, 0xc0, !PT ;  /* 0x007ffffe0e0e7812 */ /* 0x000fe400078ec0ff */
[----:B------:R-:W-:Y:S02]  /*1570*/  SHF.R.S32.HI R17, RZ, 0x5, R18 ;  /* 0x00000005ff117819 */ /* 0x000fe40000011412 */
[----:B------:R-:W-:Y:S01]  /*1580*/  LOP3.LUT R164, R7, 0x1, RZ, 0xfc, !PT ;  /* 0x0000000107a47812 */ /* 0x000fe200078efcff */
[----:B------:R-:W-:Y:S01]  /*1590*/  IMAD.IADD R14, R15, 0x1, -R14 ;  /* 0x000000010f0e7824 */ /* 0x000fe200078e0a0e */
[----:B0-----:R-:W-:Y:S01]  /*15a0*/  ULEA UR7, UR9, UR7, 0x18 ;  /* 0x0000000709077291 */ /* 0x001fe2000f8ec03f */
[C---:B------:R-:W-:Y:S01]  /*15b0*/  IMAD R18, R17.reuse, -0x10, -R20 ;  /* 0xfffffff011127824 */ /* 0x040fe200078e0a14 */
[----:B------:R-:W-:Y:S01]  /*15c0*/  USHF.L.U32 UR9, UR10, 0x3, URZ ;  /* 0x000000030a097899 */ /* 0x000fe2000800063f */
[C---:B------:R-:W-:Y:S01]  /*15d0*/  IMAD R19, R17.reuse, 0x2, R14 ;  /* 0x0000000211137824 */ /* 0x040fe200078e020e */
[----:B------:R-:W-:Y:S01]  /*15e0*/  USEL UR10, URZ, 0x1, UP0 ;  /* 0x000000013f0a7887 */ /* 0x000fe20008000000 */
[--C-:B------:R-:W-:Y:S01]  /*15f0*/  IMAD R14, R17, 0x10, R20.reuse ;  /* 0x00000010110e7824 */ /* 0x100fe200078e0214 */
[----:B------:R-:W-:Y:S01]  /*1600*/  VIMNMX R17, RZ, UR6, PT ;  /* 0x00000006ff117c48 */ /* 0x000fe2000bfe0100 */
[----:B------:R-:W-:Y:S01]  /*1610*/  IMAD R15, R19, 0x8, R20 ;  /* 0x00000008130f7824 */ /* 0x000fe200078e0214 */
[----:B------:R-:W-:Y:S01]  /*1620*/  ULOP3.LUT UR9, UR9, 0x8, URZ, 0xc0, !UPT ;  /* 0x0000000809097892 */ /* 0x000fe2000f8ec03f */
[----:B------:R-:W-:Y:S01]  /*1630*/  SEL R19, RZ, 0x1, !P0 ;  /* 0x00000001ff137807 */ /* 0x000fe20004000000 */
[----:B------:R-:W-:Y:S01]  /*1640*/  UIADD3 UR19, UR7, 0x70, URZ ;  /* 0x0000007007137890 */ /* 0x000fe2000fffe03f */
[----:B------:R-:W-:Y:S01]  /*1650*/  IMAD.SHL.U32 R20, R15, 0x40, RZ ;  /* 0x000000400f147824 */ /* 0x000fe200078e00ff */
[----:B------:R-:W-:Y:S01]  /*1660*/  IADD3 R17, -R17, UR6, RZ ;  /* 0x0000000611117c10 */ /* 0x000fe2000fffe1ff */
[----:B------:R-:W-:Y:S01]  /*1670*/  IMAD.U32 R165, RZ, RZ, UR10 ;  /* 0x0000000affa57e24 */ /* 0x000fe2000f8e00ff */
[----:B------:R-:W-:Y:S01]  /*1680*/  SHF.R.S32.HI R15, RZ, 0x1f, R14 ;  /* 0x0000001fff0f7819 */ /* 0x000fe2000001140e */
[----:B------:R-:W-:Y:S01]  /*1690*/  VIADD R18, R18, UR11 ;  /* 0x0000000b12127c36 */ /* 0x000fe20008000000 */
[----:B------:R-:W-:Y:S01]  /*16a0*/  SHF.R.S32.HI R20, RZ, 0x3, R20 ;  /* 0x00000003ff147819 */ /* 0x000fe20000011414 */
[----:B------:R-:W-:-:S02]  /*16b0*/  ULOP3.LUT UR20, UR9, 0x8, URZ, 0x3c, !UPT ;  /* 0x0000000809147892 */ /* 0x000fc4000f8e3c3f */
[----:B------:R-:W-:Y:S02]  /*16c0*/  ULEA UR8, UR8, UR19, 0x3 ;  /* 0x0000001308087291 */ /* 0x000fe4000f8e183f */
[----:B------:R-:W-:-:S12]  /*16d0*/  ULOP3.LUT UR9, UR9, 0x18, URZ, 0x3c, !UPT ;  /* 0x0000001809097892 */ /* 0x000fd8000f8e3c3f */
.L_x_285:
[----:B------:R-:W-:Y:S01]  /*16e0*/  SHF.L.U32 R21, R165, 0x1f, RZ ;  /* 0x0000001fa5157819 */ /* 0x000fe200000006ff */
[----:B------:R-:W-:Y:S01]  /*16f0*/  IMAD.MOV.U32 R151, RZ, RZ, RZ ;  /* 0x000000ffff977224 */ /* 0x000fe200078e00ff */
[----:B------:R-:W-:Y:S02]  /*1700*/  ISETP.GE.AND P1, PT, R17, 0x1, PT ;  /* 0x000000011100780c */ /* 0x000fe40003f26270 */
[----:B------:R-:W0:Y:S02]  /*1710*/  SYNCS.PHASECHK.TRANS64.TRYWAIT P0, [UR8+-0x8], R21 ;  /* 0xfffff815ff0075a7 */ /* 0x000e240008000148 */
[----:B012345:R-:W-:Y:S09]  /*1720*/  @!P0 BRA `(.L_x_19) ;  /* 0x000000b4004c8947 */ /* 0x03fff20003800000 */
.L_x_309:
[----:B------:R-:W-:Y:S02]  /*1730*/  CS2R R24, SRZ ;  /* 0x0000000000187805 */ /* 0x000fe4000001ff00 */
[----:B------:R-:W-:Y:S02]  /*1740*/  CS2R R26, SRZ ;  /* 0x00000000001a7805 */ /* 0x000fe4000001ff00 */
[----:B------:R-:W-:Y:S02]  /*1750*/  CS2R R28, SRZ ;  /* 0x00000000001c7805 */ /* 0x000fe4000001ff00 */
[----:B------:R-:W-:Y:S02]  /*1760*/  CS2R R30, SRZ ;  /* 0x00000000001e7805 */ /* 0x000fe4000001ff00 */
[----:B------:R-:W-:Y:S02]  /*1770*/  CS2R R32, SRZ ;  /* 0x0000000000207805 */ /* 0x000fe4000001ff00 */
[----:B------:R-:W-:-:S02]  /*1780*/  CS2R R34, SRZ ;  /* 0x0000000000227805 */ /* 0x000fc4000001ff00 */
        /* <DEDUP_REMOVED lines=56> */
[----:B------:R-:W-:Y:S01]  /*1b10*/  CS2R R148, SRZ ;  /* 0x0000000000947805 */ /* 0x000fe2000001ff00 */
[----:B------:R-:W-:Y:S01]  /*1b20*/  IMAD.MOV.U32 R150, RZ, RZ, RZ ;  /* 0x000000ffff967224 */ /* 0x000fe200078e00ff */
[----:B------:R-:W-:Y:S06]  /*1b30*/  @!P1 BRA `(.L_x_20) ;  /* 0x0000000000f89947 */ /* 0x000fec0003800000 */
[----:B0-----:R-:W-:Y:S01]  /*1b40*/  IMAD.MOV.U32 R21, RZ, RZ, R17 ;  /* 0x000000ffff157224 */ /* 0x001fe200078e0011 */
[----:B------:R-:W-:Y:S01]  /*1b50*/  UPLOP3.LUT UP0, UPT, UPT, UPT, UPT, 0x40, 0x0 ;  /* 0x000000000000789c */ /* 0x000fe20003f0e870 */
[----:B------:R-:W-:Y:S01]  /*1b60*/  IMAD.U32 R154, RZ, RZ, UR4 ;  /* 0x00000004ff9a7e24 */ /* 0x000fe2000f8e00ff */
[----:B------:R-:W-:Y:S01]  /*1b70*/  UMOV UR10, UR5 ;  /* 0x00000005000a7c82 */ /* 0x000fe20008000000 */
[----:B------:R-:W-:-:S08]  /*1b80*/  IMAD.U32 R22, RZ, RZ, UR5 ;  /* 0x00000005ff167e24 */ /* 0x000fd0000f8e00ff */
.L_x_27:
[----:B------:R-:W-:-:S13]  /*1b90*/  ISETP.NE.AND P1, PT, R164, 0x3, PT ;  /* 0x00000003a400780c */ /* 0x000fda0003f25270 */
[----:B------:R-:W-:Y:S05]  /*1ba0*/  @!P1 BRA `(.L_x_21) ;  /* 0x0000000000049947 */ /* 0x000fea0003800000 */
[----:B------:R-:W-:Y:S01]  /*1bb0*/  BPT.TRAP 0x1 ;  /* 0x000000040000795c */ /* 0x000fe20000300000 */
.L_x_21:
[----:B------:R-:W-:Y:S01]  /*1bc0*/  ULEA UR11, UR10, UR7, 0x3 ;  /* 0x000000070a0b7291 */ /* 0x000fe2000f8e183f */
[----:B------:R-:W-:-:S08]  /*1bd0*/  SHF.L.U32 R152, R154, 0x1f, RZ ;  /* 0x0000001f9a987819 */ /* 0x000fd000000006ff */
[----:B------:R0:W1:Y:S01]  /*1be0*/  SYNCS.PHASECHK.TRANS64.TRYWAIT P0, [UR11], R152 ;  /* 0x00000098ff0075a7 */ /* 0x000062000800014b */
[----:B------:R-:W-:Y:S05]  /*1bf0*/  @!P1 BRA `(.L_x_22) ;  /* 0x0000000000049947 */ /* 0x000fea0003800000 */
[----:B------:R-:W-:Y:S01]  /*1c00*/  BPT.TRAP 0x1 ;  /* 0x000000040000795c */ /* 0x000fe20000300000 */
.L_x_22:
[----:B------:R-:W-:-:S04]  /*1c10*/  IMAD.U32 R23, RZ, RZ, UR10 ;  /* 0x0000000aff177e24 */ /* 0x000fc8000f8e00ff */
[----:B------:R-:W-:Y:S01]  /*1c20*/  IMAD R23, R23, 0x200, R20 ;  /* 0x0000020017177824 */ /* 0x000fe200078e0214 */
[----:B-1----:R-:W-:Y:S06]  /*1c30*/  @P0 BRA `(.L_x_23) ;  /* 0x0000000000080947 */ /* 0x002fec0003800000 */
[----:B------:R-:W1:Y:S02]  /*1c40*/  SYNCS.PHASECHK.TRANS64.TRYWAIT P0, [UR11], R152 ;  /* 0x00000098ff0075a7 */ /* 0x000e64000800014b */
[----:B-1----:R-:W-:Y:S05]  /*1c50*/  @!P0 BRA `(.L_x_24) ;  /* 0x000000b000188947 */ /* 0x002fea0003800000 */
.L_x_23:
[----:B01----:R-:W0:Y:S01]  /*1c60*/  LDS.64 R152, [R23+UR7+0x36180] ;  /* 0x0361800717987984 */ /* 0x003e220008000a00 */
[----:B------:R-:W-:Y:S02]  /*1c70*/  UIADD3 UR11, UR7, 0x180, URZ ;  /* 0x00000180070b7890 */ /* 0x000fe4000fffe03f */
[----:B------:R-:W-:Y:S02]  /*1c80*/  UIADD3 UR12, UR7, 0x6180, URZ ;  /* 0x00006180070c7890 */ /* 0x000fe4000fffe03f */
[----:B------:R-:W-:Y:S02]  /*1c90*/  USHF.R.U32.HI UR11, URZ, 0x4, UR11 ;  /* 0x000000043f0b7899 */ /* 0x000fe4000801160b */
[----:B------:R-:W-:Y:S02]  /*1ca0*/  USHF.R.U32.HI UR12, URZ, 0x4, UR12 ;  /* 0x000000043f0c7899 */ /* 0x000fe4000801160c */
[----:B------:R-:W-:Y:S02]  /*1cb0*/  ULOP3.LUT UR11, UR11, 0x3fff, URZ, 0xc0, !UPT ;  /* 0x00003fff0b0b7892 */ /* 0x000fe4000f8ec03f */
[----:B------:R-:W-:-:S02]  /*1cc0*/  ULOP3.LUT UR12, UR12, 0x3fff, URZ, 0xc0, !UPT ;  /* 0x00003fff0c0c7892 */ /* 0x000fc4000f8ec03f */
[----:B------:R-:W-:Y:S02]  /*1cd0*/  ULOP3.LUT UR11, UR11, 0x10000, URZ, 0xfc, !UPT ;  /* 0x000100000b0b7892 */ /* 0x000fe4000f8efc3f */
[----:B------:R-:W-:Y:S02]  /*1ce0*/  ULOP3.LUT UR14, UR12, 0x10000, URZ, 0xfc, !UPT ;  /* 0x000100000c0e7892 */ /* 0x000fe4000f8efc3f */
[----:B------:R-:W-:Y:S02]  /*1cf0*/  ULEA UR12, UR10, UR11, 0x8 ;  /* 0x0000000b0a0c7291 */ /* 0x000fe4000f8e403f */
[----:B------:R-:W-:Y:S01]  /*1d00*/  ULEA UR14, UR10, UR14, 0xb ;  /* 0x0000000e0a0e7291 */ /* 0x000fe2000f8e583f */
[----:B------:R-:W-:Y:S01]  /*1d10*/  UMOV UR13, 0x80000020 ;  /* 0x80000020000d7882 */ /* 0x000fe20000000000 */
[----:B------:R-:W-:Y:S01]  /*1d20*/  UMOV UR15, 0x40000040 ;  /* 0x40000040000f7882 */ /* 0x000fe20000000000 */
[----:B0-----:R-:W-:-:S06]  /*1d30*/  WARPGROUP.ARRIVE ;  /* 0x00000000000079c5 */ /* 0x001fcc0000000000 */
[----:B------:R-:W-:Y:S01]  /*1d40*/  HGMMA.SP.64x256x32.F32 R24, gdesc[UR12], R24, UP0, R152, 0x0 ;  /* 0x0be098000c1879f0 */ /* 0x000fe2000bf00a18 */
[----:B------:R-:W-:Y:S02]  /*1d50*/  UIADD3 UR12, UR12, 0x2, URZ ;  /* 0x000000020c0c7890 */ /* 0x000fe4000fffe03f */
[----:B------:R-:W-:Y:S01]  /*1d60*/  UIADD3 UR14, UR14, 0x4, URZ ;  /* 0x000000040e0e7890 */ /* 0x000fe2000fffe03f */
[----:B------:R-:W-:Y:S01]  /*1d70*/  UMOV UR13, 0x80000020 ;  /* 0x80000020000d7882 */ /* 0x000fe20000000000 */
[----:B------:R-:W-:-:S15]  /*1d80*/  UMOV UR15, 0x40000040 ;  /* 0x40000040000f7882 */ /* 0x000fde0000000000 */
[----:B------:R-:W-:-:S12]  /*1d90*/  NOP ;  /* 0x0000000000007918 */ /* 0x000fd80000000000 */
[----:B------:R-:W-:Y:S03]  /*1da0*/  HGMMA.SP.64x256x32.F32 R24, gdesc[UR12], R24, R153, 0x0, gsb0 ;  /* 0x0be099000c1879f0 */ /* 0x000fe60008000a18 */
[----:B------:R-:W-:Y:S02]  /*1db0*/  WARPGROUP.DEPBAR.LE gsb0, 0x0 ;  /* 0x00008000000079c5 */ /* 0x000fe40000010000 */
[----:B------:R-:W-:Y:S05]  /*1dc0*/  @!P1 BRA `(.L_x_25) ;  /* 0x0000000000049947 */ /* 0x000fea0003800000 */
[----:B------:R-:W-:Y:S01]  /*1dd0*/  BPT.TRAP 0x1 ;  /* 0x000000040000795c */ /* 0x000fe20000300000 */
.L_x_25:
[----:B------:R-:W-:-:S13]  /*1de0*/  LOP3.LUT P0, RZ, R12, R19, RZ, 0xc0, !PT ;  /* 0x000000130cff7212 */ /* 0x000fda000780c0ff */
[----:B------:R-:W-:-:S05]  /*1df0*/  @P0 LEA R23, R22, UR7, 0x3 ;  /* 0x0000000716170c11 */ /* 0x000fca000f8e18ff */
[----:B------:R-:W-:-:S05]  /*1e00*/  @P0 VIADD R152, R23, 0x30 ;  /* 0x0000003017980836 */ /* 0x000fca0000000000 */
[----:B------:R-:W-:-:S04]  /*1e10*/  @P0 PRMT R152, R13, 0x654, R152 ;  /* 0x000006540d980816 */ /* 0x000fc80000000098 */
[----:B------:R0:W-:Y:S01]  /*1e20*/  @P0 SYNCS.ARRIVE.TRANS64.RED.A1T0 RZ, [R152+URZ], RZ ;  /* 0x000000ff98ff09a7 */ /* 0x0001e2000810043f */
[----:B------:R-:W-:-:S13]  /*1e30*/  ISETP.GT.U32.AND P0, PT, R7, 0x1, PT ;  /* 0x000000010700780c */ /* 0x000fda0003f04070 */
[----:B0-----:R-:W-:Y:S05]  /*1e40*/  @P0 BRA `(.L_x_26) ;  /* 0x0000000000040947 */ /* 0x001fea0003800000 */
[----:B------:R-:W-:Y:S01]  /*1e50*/  BPT.TRAP 0x1 ;  /* 0x000000040000795c */ /* 0x000fe20000300000 */
.L_x_26:
[----:B------:R-:W-:Y:S01]  /*1e60*/  UIADD3 UR10, UR10, 0x1, URZ ;  /* 0x000000010a0a7890 */ /* 0x000fe2000fffe03f */
[C---:B------:R-:W-:Y:S01]  /*1e70*/  ISETP.GT.AND P1, PT, R21.reuse, 0x1, PT ;  /* 0x000000011500780c */ /* 0x040fe20003f24270 */
[----:B------:R-:W-:Y:S02]  /*1e80*/  VIADD R22, R22, 0x1 ;  /* 0x0000000116167836 */ /* 0x000fe40000000000 */
[----:B------:R-:W-:Y:S01]  /*1e90*/  UISETP.NE.AND UP0, UPT, UR10, 0x6, UPT ;  /* 0x000000060a00788c */ /* 0x000fe2000bf05270 */
[----:B------:R-:W-:Y:S02]  /*1ea0*/  VIADD R21, R21, 0xffffffff ;  /* 0xffffffff15157836 */ /* 0x000fe40000000000 */
[C---:B------:R-:W-:Y:S01]  /*1eb0*/  ISETP.NE.AND P0, PT, R22.reuse, 0x6, PT ;  /* 0x000000061600780c */ /* 0x040fe20003f05270 */
[----:B------:R-:W-:Y:S02]  /*1ec0*/  USEL UR11, URZ, 0x1, UP0 ;  /* 0x000000013f0b7887 */ /* 0x000fe40008000000 */
[----:B------:R-:W-:Y:S01]  /*1ed0*/  USEL UR10, UR10, URZ, UP0 ;  /* 0x0000003f0a0a7287 */ /* 0x000fe20008000000 */
[----:B------:R-:W-:Y:S01]  /*1ee0*/  SEL R22, R22, RZ, P0 ;  /* 0x000000ff16167207 */ /* 0x000fe20000000000 */
[----:B------:R-:W-:-:S02]  /*1ef0*/  UPLOP3.LUT UP0, UPT, UPT, UPT, UPT, 0x80, 0x0 ;  /* 0x000000000000789c */ /* 0x000fc40003f0f070 */
[----:B------:R-:W-:Y:S01]  /*1f00*/  LOP3.LUT R154, R154, UR11, RZ, 0x3c, !PT ;  /* 0x0000000b9a9a7c12 */ /* 0x000fe2000f8e3cff */
[----:B------:R-:W-:Y:S08]  /*1f10*/  @P1 BRA `(.L_x_27) ;  /* 0xfffffffc001c1947 */ /* 0x000ff0000383ffff */
.L_x_20:
[----:B0-----:R-:W-:Y:S01]  /*1f20*/  IMAD.U32 R22, RZ, RZ, UR20 ;  /* 0x00000014ff167e24 */ /* 0x001fe2000f8e00ff */
[----:B------:R-:W-:Y:S01]  /*1f30*/  SHF.L.U32 R21, R165, 0x1f, RZ ;  /* 0x0000001fa5157819 */ /* 0x000fe200000006ff */
[----:B------:R-:W-:Y:S01]  /*1f40*/  UIADD3 UR5, UR5, UR18, URZ ;  /* 0x0000001205057290 */ /* 0x000fe2000fffe03f */
[----:B------:R-:W0:Y:S01]  /*1f50*/  LDC R154, c[0x0][0x288] ;  /* 0x0000a200ff9a7b82 */ /* 0x000e220000000800 */
[----:B------:R-:W-:Y:S01]  /*1f60*/  UISETP.GE.U32.AND UP1, UPT, UR18, 0x6, UPT ;  /* 0x000000061200788c */ /* 0x000fe2000bf26070 */
[----:B------:R-:W-:Y:S01]  /*1f70*/  SHF.R.S32.HI R156, RZ, 0x1f, R4 ;  /* 0x0000001fff9c7819 */ /* 0x000fe20000011404 */
[----:B------:R-:W-:Y:S02]  /*1f80*/  UISETP.GT.U32.AND UP0, UPT, UR5, 0x5, UPT ;  /* 0x000000050500788c */ /* 0x000fe4000bf04070 */
[----:B------:R-:W-:Y:S02]  /*1f90*/  UIMAD.WIDE.U32 UR10, UR5, -0x55555555, URZ ;  /* 0xaaaaaaab050a78a5 */ /* 0x000fe4000f8e003f */
[----:B------:R-:W-:Y:S01]  /*1fa0*/  UISETP.LT.U32.AND UP0, UPT, UR18, 0x6, UP0 ;  /* 0x000000061200788c */ /* 0x000fe20008701070 */
[----:B------:R1:W-:Y:S01]  /*1fb0*/  SYNCS.ARRIVE.TRANS64.A1T0 RZ, [R22+UR19], RZ ;  /* 0x000000ff16ff79a7 */ /* 0x0003e20008100013 */
[----:B------:R-:W-:-:S02]  /*1fc0*/  WARPGROUP.DEPBAR.LE gsb0, 0x0 ;  /* 0x00008000000079c5 */ /* 0x000fc40000010000 */
[----:B------:R-:W-:Y:S02]  /*1fd0*/  USEL UR12, URZ, 0x1, !UP0 ;  /* 0x000000013f0c7887 */ /* 0x000fe4000c000000 */
[----:B------:R-:W-:Y:S02]  /*1fe0*/  USHF.R.U32.HI UR10, URZ, 0x2, UR11 ;  /* 0x000000023f0a7899 */ /* 0x000fe4000801160b */
[----:B------:R-:W-:Y:S01]  /*1ff0*/  ULOP3.LUT UR4, UR4, UR12, URZ, 0x3c, !UPT ;  /* 0x0000000c04047292 */ /* 0x000fe2000f8e3c3f */
[----:B------:R-:W4:Y:S01]  /*2000*/  SYNCS.PHASECHK.TRANS64.TRYWAIT P0, [UR8+0x8], R21 ;  /* 0x00000815ff0075a7 */ /* 0x000f220008000148 */
[----:B------:R-:W-:Y:S02]  /*2010*/  UIMAD UR5, UR10, -0x6, UR5 ;  /* 0xfffffffa0a0578a4 */ /* 0x000fe4000f8e0205 */
[----:B------:R-:W-:Y:S01]  /*2020*/  @UP1 ULOP3.LUT UR4, UR4, 0x1, UR10, 0x78, !UPT ;  /* 0x0000000104041892 */ /* 0x000fe2000f8e780a */
[----:B01--4-:R-:W-:Y:S11]  /*2030*/  @!P0 BRA `(.L_x_28) ;  /* 0x000000ac00388947 */ /* 0x013ff60003800000 */
.L_x_310:
[----:B------:R-:W-:Y:S01]  /*2040*/  ULDC.64 UR10, c[0x0][0x6d0] ;  /* 0x0001b400000a7ab9 */ /* 0x000fe20000000a00 */
[----:B------:R-:W-:Y:S02]  /*2050*/  IMAD.SHL.U32 R160, R6, 0x40, RZ ;  /* 0x0000004006a07824 */ /* 0x000fe400078e00ff */
[----:B0-----:R-:W-:Y:S02]  /*2060*/  IMAD R21, R156, UR10, RZ ;  /* 0x0000000a9c157c24 */ /* 0x001fe4000f8e02ff */
[C---:B------:R-:W-:Y:S01]  /*2070*/  IMAD.WIDE.U32 R152, R4.reuse, UR10, R14 ;  /* 0x0000000a04987c25 */ /* 0x040fe2000f8e000e */
[----:B------:R-:W-:Y:S01]  /*2080*/  ULDC UR10, c[0x0][0x284] ;  /* 0x0000a100000a7ab9 */ /* 0x000fe20000000800 */
[----:B------:R-:W-:Y:S02]  /*2090*/  SHF.R.S32.HI R161, RZ, 0x1f, R160 ;  /* 0x0000001fffa17819 */ /* 0x000fe400000114a0 */
[----:B------:R-:W-:Y:S01]  /*20a0*/  IMAD R155, R4, UR11, R21 ;  /* 0x0000000b049b7c24 */ /* 0x000fe2000f8e0215 */
[C---:B------:R-:W-:Y:S01]  /*20b0*/  ISETP.GE.AND P0, PT, R160.reuse, UR10, PT ;  /* 0x0000000aa0007c0c */ /* 0x040fe2000bf06270 */
[----:B------:R-:W-:Y:S01]  /*20c0*/  IMAD.SHL.U32 R21, R5, 0x100, RZ ;  /* 0x0000010005157824 */ /* 0x000fe200078e00ff */
[----:B------:R-:W-:Y:S01]  /*20d0*/  IADD3 R152, P1, R160, R152, RZ ;  /* 0x00000098a0987210 */ /* 0x000fe20007f3e0ff */
[----:B------:R-:W-:-:S03]  /*20e0*/  IMAD.WIDE R22, R16, 0x2, RZ ;  /* 0x0000000210167825 */ /* 0x000fc600078e02ff */
[----:B------:R-:W-:Y:S01]  /*20f0*/  ISETP.GE.OR P0, PT, R21, R154, P0 ;  /* 0x0000009a1500720c */ /* 0x000fe20000706670 */
[----:B------:R-:W-:Y:S01]  /*2100*/  IMAD R6, R16, -0x2, R154 ;  /* 0xfffffffe10067824 */ /* 0x000fe200078e029a */
[----:B------:R-:W-:Y:S01]  /*2110*/  IADD3.X R153, R161, R153, R155, P1, !PT ;  /* 0x00000099a1997210 */ /* 0x000fe20000ffe49b */
[----:B------:R-:W-:-:S04]  /*2120*/  IMAD.WIDE R170, R5, 0x100, R22 ;  /* 0x0000010005aa7825 */ /* 0x000fc800078e0216 */
[----:B------:R-:W-:-:S06]  /*2130*/  IMAD.IADD R5, R6, 0x1, -R21 ;  /* 0x0000000106057824 */ /* 0x000fcc00078e0a15 */
[----:B------:R-:W-:Y:S05]  /*2140*/  @P0 BRA `(.L_x_29) ;  /* 0x0000009000a00947 */ /* 0x000fea0003800000 */
[----:B------:R-:W0:Y:S01]  /*2150*/  LDC.64 R22, c[0x0][0x6c8] ;  /* 0x0001b200ff167b82 */ /* 0x000e220000000a00 */
[----:B---3-5:R-:W-:Y:S01]  /*2160*/  FSETP.NEU.AND P0, PT, R10, RZ, PT ;  /* 0x000000ff0a00720b */ /* 0x028fe20003f0d000 */
[----:B------:R-:W-:Y:S01]  /*2170*/  IMAD.IADD R166, R18, 0x1, -R160 ;  /* 0x0000000112a67824 */ /* 0x000fe200078e0aa0 */
[----:B------:R-:W-:Y:S01]  /*2180*/  ISETP.GT.AND P1, PT, R5, RZ, PT ;  /* 0x000000ff0500720c */ /* 0x000fe20003f24270 */
[----:B------:R-:W-:Y:S03]  /*2190*/  BSSY B0, `(.L_x_29) ;  /* 0x0000923000007945 */ /* 0x000fe60003800000 */
[----:B------:R-:W-:Y:S01]  /*21a0*/  ISETP.GT.AND P5, PT, R166, RZ, P1 ;  /* 0x000000ffa600720c */ /* 0x000fe20000fa4270 */
[-C--:B0-----:R-:W-:Y:S02]  /*21b0*/  IMAD R6, R171, R22.reuse, RZ ;  /* 0x00000016ab067224 */ /* 0x081fe400078e02ff */
[----:B------:R-:W-:-:S04]  /*21c0*/  IMAD.WIDE.U32 R172, R170, R22, R152 ;  /* 0x00000016aaac7225 */ /* 0x000fc800078e0098 */
[----:B------:R-:W-:-:S04]  /*21d0*/  IMAD R21, R170, R23, R6 ;  /* 0x00000017aa157224 */ /* 0x000fc800078e0206 */
[----:B------:R-:W-:Y:S01]  /*21e0*/  IMAD.IADD R163, R173, 0x1, R21 ;  /* 0x00000001ada37824 */ /* 0x000fe200078e0215 */
[----:B------:R-:W-:Y:S06]  /*21f0*/  @!P0 BRA `(.L_x_30) ;  /* 0x00000064006c8947 */ /* 0x000fec0003800000 */
[----:B------:R-:W-:Y:S01]  /*2200*/  ULDC.64 UR10, c[0x0][0x6b8] ;  /* 0x0001ae00000a7ab9 */ /* 0x000fe20000000a00 */
[----:B------:R-:W-:Y:S01]  /*2210*/  ULDC.64 UR14, c[0x0][0x6b0] ;  /* 0x0001ac00000e7ab9 */ /* 0x000fe20000000a00 */
[----:B------:R-:W-:Y:S01]  /*2220*/  IMAD.WIDE.U32 R152, R4, UR10, R14 ;  /* 0x0000000a04987c25 */ /* 0x000fe2000f8e000e */
[----:B------:R-:W-:Y:S01]  /*2230*/  ULDC.64 UR22, c[0x0][0x6a8] ;  /* 0x0001aa0000167ab9 */ /* 0x000fe20000000a00 */
[----:B------:R-:W0:Y:S01]  /*2240*/  LDC.64 R168, c[0x0][0x6b0] ;  /* 0x0001ac00ffa87b82 */ /* 0x000e220000000a00 */
[----:B------:R-:W-:Y:S01]  /*2250*/  ULDC.64 UR12, c[0x0][0x6c0] ;  /* 0x0001b000000c7ab9 */ /* 0x000fe20000000a00 */
[----:B------:R-:W-:Y:S01]  /*2260*/  IMAD R21, R156, UR10, RZ ;  /* 0x0000000a9c157c24 */ /* 0x000fe2000f8e02ff */
[----:B------:R-:W-:-:S03]  /*2270*/  IADD3 R156, P0, R160, R152, RZ ;  /* 0x00000098a09c7210 */ /* 0x000fc60007f1e0ff */
[----:B------:R-:W-:Y:S02]  /*2280*/  IMAD R173, R4, UR11, R21 ;  /* 0x0000000b04ad7c24 */ /* 0x000fe4000f8e0215 */
[----:B------:R-:W-:-:S03]  /*2290*/  IMAD R21, R171, UR14, RZ ;  /* 0x0000000eab157c24 */ /* 0x000fc6000f8e02ff */
[----:B------:R-:W-:Y:S01]  /*22a0*/  IADD3.X R157, R161, R153, R173, P0, !PT ;  /* 0x00000099a19d7210 */ /* 0x000fe200007fe4ad */
[C---:B------:R-:W-:Y:S02]  /*22b0*/  IMAD R175, R170.reuse, UR15, R21 ;  /* 0x0000000faaaf7c24 */ /* 0x040fe4000f8e0215 */
[----:B------:R-:W-:-:S04]  /*22c0*/  IMAD.WIDE.U32 R152, R170, UR14, R156 ;  /* 0x0000000eaa987c25 */ /* 0x000fc8000f8e009c */
[----:B------:R-:W-:Y:S01]  /*22d0*/  IMAD.IADD R21, R153, 0x1, R175 ;  /* 0x0000000199157824 */ /* 0x000fe200078e02af */
[----:B------:R-:W-:-:S04]  /*22e0*/  LEA R154, P0, R152, UR22, 0x2 ;  /* 0x00000016989a7c11 */ /* 0x000fc8000f8010ff */
[----:B------:R-:W-:-:S05]  /*22f0*/  LEA.HI.X R155, R152, UR23, R21, 0x2, P0 ;  /* 0x00000017989b7c11 */ /* 0x000fca00080f1415 */
[----:B------:R-:W3:Y:S01]  /*2300*/  @P5 LDG.E.LTC128B R21, desc[UR16][R154.64] ;  /* 0x000000109a155981 */ /* 0x000ee2000c1e1920 */
[----:B------:R-:W-:Y:S01]  /*2310*/  IMAD.WIDE.U32 R158, R170, UR14, R160 ;  /* 0x0000000eaa9e7c25 */ /* 0x000fe2000f8e00a0 */
[----:B------:R-:W-:Y:S01]  /*2320*/  LEA R152, P0, R172, UR12, 0x2 ;  /* 0x0000000cac987c11 */ /* 0x000fe2000f8010ff */
[----:B------:R-:W-:Y:S02]  /*2330*/  BSSY B1, `(.L_x_31) ;  /* 0x0000016000017945 */ /* 0x000fe40003800000 */
[----:B0-----:R-:W-:Y:S01]  /*2340*/  IMAD.WIDE.U32 R170, R170, UR14, R168 ;  /* 0x0000000eaaaa7c25 */ /* 0x001fe2000f8e00a8 */
[----:B------:R-:W-:Y:S02]  /*2350*/  IADD3 R162, P2, R14, R158, RZ ;  /* 0x0000009e0ea27210 */ /* 0x000fe40007f5e0ff */
[----:B------:R-:W-:Y:S02]  /*2360*/  LEA.HI.X R153, R172, UR13, R163, 0x2, P0 ;  /* 0x0000000dac997c11 */ /* 0x000fe400080f14a3 */
[----:B------:R-:W-:-:S02]  /*2370*/  ISETP.GT.AND P0, PT, R5, 0x1, PT ;  /* 0x000000010500780c */ /* 0x000fc40003f04270 */
[----:B------:R-:W-:Y:S01]  /*2380*/  IADD3.X R163, R15, R175, R159, P2, !PT ;  /* 0x000000af0fa37210 */ /* 0x000fe200017fe49f */
[----:B------:R-:W-:Y:S01]  /*2390*/  IMAD.IADD R175, R175, 0x1, R171 ;  /* 0x00000001afaf7824 */ /* 0x000fe200078e02ab */
[----:B------:R-:W-:Y:S02]  /*23a0*/  ISETP.GT.AND P2, PT, R166, RZ, P0 ;  /* 0x000000ffa600720c */ /* 0x000fe40000744270 */
[----:B------:R-:W-:Y:S01]  /*23b0*/  IADD3 R6, P6, R156, R170, RZ ;  /* 0x000000aa9c067210 */ /* 0x000fe20007fde0ff */
[----:B------:R-:W-:Y:S01]  /*23c0*/  IMAD.WIDE.U32 R162, R4, UR10, R162 ;  /* 0x0000000a04a27c25 */ /* 0x000fe2000f8e00a2 */
[----:B------:R-:W-:-:S03]  /*23d0*/  LEA R156, P4, R22, R152, 0x2 ;  /* 0x00000098169c7211 */ /* 0x000fc600078810ff */
[----:B------:R-:W-:Y:S02]  /*23e0*/  IMAD.IADD R159, R173, 0x1, R163 ;  /* 0x00000001ad9f7824 */ /* 0x000fe400078e02a3 */
[----:B---3--:R-:W-:-:S04]  /*23f0*/  FMUL R167, R21, R10 ;  /* 0x0000000a15a77220 */ /* 0x008fc80000400000 */
[----:B--2---:R-:W-:Y:S01]  /*2400*/  FFMA R177, R24, R11, R167 ;  /* 0x0000000b18b17223 */ /* 0x004fe200000000a7 */
[----:B------:R-:W-:Y:S01]  /*2410*/  IMAD.X R167, R175, 0x1, R157, P6 ;  /* 0x00000001afa77824 */ /* 0x000fe200030e069d */
[----:B------:R-:W-:-:S03]  /*2420*/  LEA R168, P6, R162, UR22, 0x2 ;  /* 0x00000016a2a87c11 */ /* 0x000fc6000f8c10ff */
[----:B------:R0:W-:Y:S01]  /*2430*/  @P5 STG.E desc[UR16][R152.64], R177 ;  /* 0x000000b198005986 */ /* 0x0001e2000c101910 */
[----:B------:R-:W-:Y:S02]  /*2440*/  LEA R158, P5, R6, UR22, 0x2 ;  /* 0x00000016069e7c11 */ /* 0x000fe4000f8a10ff */
[----:B------:R-:W-:Y:S02]  /*2450*/  LEA.HI.X R169, R162, UR23, R159, 0x2, P6 ;  /* 0x00000017a2a97c11 */ /* 0x000fe4000b0f149f */
[----:B------:R-:W-:Y:S01]  /*2460*/  LEA.HI.X R159, R6, UR23, R167, 0x2, P5 ;  /* 0x00000017069f7c11 */ /* 0x000fe2000a8f14a7 */
[----:B------:R-:W-:Y:S08]  /*2470*/  @!P2 BRA `(.L_x_32) ;  /* 0x000000000004a947 */ /* 0x000ff00003800000 */
[----:B------:R1:W5:Y:S02]  /*2480*/  LDG.E.LTC128B R21, desc[UR16][R158.64] ;  /* 0x000000109e157981 */ /* 0x000364000c1e1920 */
.L_x_32:
[----:B------:R-:W-:Y:S05]  /*2490*/  BSYNC B1 ;  /* 0x0000000000017941 */ /* 0x000fea0003800000 */
.L_x_31:
[----:B-----5:R-:W-:Y:S01]  /*24a0*/  FMUL R6, R21, R10 ;  /* 0x0000000a15067220 */ /* 0x020fe20000400000 */
[----:B------:R-:W-:Y:S01]  /*24b0*/  LEA.HI.X R157, R22, R153, R23, 0x2, P4 ;  /* 0x00000099169d7211 */ /* 0x000fe200020f1417 */
[----:B------:R-:W-:Y:S01]  /*24c0*/  BSSY B1, `(.L_x_33) ;  /* 0x0000008000017945 */ /* 0x000fe20003800000 */
[----:B------:R-:W-:Y:S01]  /*24d0*/  ISETP.GT.AND P1, PT, R166, 0x8, P1 ;  /* 0x00000008a600780c */ /* 0x000fe20000f24270 */
[----:B------:R-:W-:Y:S01]  /*24e0*/  FFMA R163, R25, R11, R6 ;  /* 0x0000000b19a37223 */ /* 0x000fe20000000006 */
[----:B------:R-:W-:-:S04]  /*24f0*/  IADD3 R24, P5, P6, R14, R170, R160 ;  /* 0x000000aa0e187210 */ /* 0x000fc80007ebe0a0 */
[----:B------:R2:W-:Y:S01]  /*2500*/  @P2 STG.E desc[UR16][R156.64], R163 ;  /* 0x000000a39c002986 */ /* 0x0005e2000c101910 */
[----:B------:R-:W-:-:S06]  /*2510*/  IADD3.X R25, R15, R175, R161, P5, P6 ;  /* 0x000000af0f197210 */ /* 0x000fcc0002fec4a1 */
[----:B------:R-:W-:Y:S05]  /*2520*/  @!P1 BRA `(.L_x_34) ;  /* 0x0000000000049947 */ /* 0x000fea0003800000 */
[----:B------:R3:W5:Y:S02]  /*2530*/  LDG.E.LTC128B R21, desc[UR16][R168.64+0x20] ;  /* 0x00002010a8157981 */ /* 0x000764000c1e1920 */
.L_x_34:
[----:B------:R-:W-:Y:S05]  /*2540*/  BSYNC B1 ;  /* 0x0000000000017941 */ /* 0x000fea0003800000 */
.L_x_33:
[----:B------:R-:W-:-:S04]  /*2550*/  IMAD.WIDE.U32 R24, R4, UR10, R24 ;  /* 0x0000000a04187c25 */ /* 0x000fc8000f8e0018 */
[----:B-----5:R-:W-:Y:S01]  /*2560*/  FMUL R161, R21, R10 ;  /* 0x0000000a15a17220 */ /* 0x020fe20000400000 */
[----:B------:R-:W-:Y:S01]  /*2570*/  ISETP.GT.AND P0, PT, R166, 0x8, P0 ;  /* 0x00000008a600780c */ /* 0x000fe20000704270 */
[----:B------:R-:W-:Y:S01]  /*2580*/  USHF.L.U64.HI UR13, UR14, 0x5, UR15 ;  /* 0x000000050e0d7899 */ /* 0x000fe2000801020f */
[----:B------:R-:W-:Y:S01]  /*2590*/  IMAD.IADD R25, R173, 0x1, R25 ;  /* 0x00000001ad197824 */ /* 0x000fe200078e0219 */
[----:B------:R-:W-:Y:S01]  /*25a0*/  LEA R160, P5, R24, UR22, 0x2 ;  /* 0x0000001618a07c11 */ /* 0x000fe2000f8a10ff */
[----:B--2---:R-:W-:Y:S01]  /*25b0*/  FFMA R163, R26, R11, R161 ;  /* 0x0000000b1aa37223 */ /* 0x004fe200000000a1 */
[----:B------:R-:W-:Y:S01]  /*25c0*/  ISETP.GT.AND P2, PT, R5, 0x8, PT ;  /* 0x000000080500780c */ /* 0x000fe20003f44270 */
[----:B------:R-:W-:Y:S01]  /*25d0*/  USHF.L.U32 UR12, UR14, 0x5, URZ ;  /* 0x000000050e0c7899 */ /* 0x000fe2000800063f */
[----:B------:R-:W-:Y:S01]  /*25e0*/  LEA.HI.X R161, R24, UR23, R25, 0x2, P5 ;  /* 0x0000001718a17c11 */ /* 0x000fe2000a8f1419 */
[----:B------:R-:W-:Y:S01]  /*25f0*/  @P1 IMAD.MOV.U32 R24, RZ, RZ, R152 ;  /* 0x000000ffff181224 */ /* 0x000fe200078e0098 */
[----:B------:R-:W-:Y:S01]  /*2600*/  BSSY B1, `(.L_x_35) ;  /* 0x0000006000017945 */ /* 0x000fe20003800000 */
[----:B------:R-:W-:Y:S01]  /*2610*/  @P1 IMAD.MOV.U32 R25, RZ, RZ, R153 ;  /* 0x000000ffff191224 */ /* 0x000fe200078e0099 */
[----:B------:R-:W-:-:S04]  /*2620*/  ISETP.GT.AND P4, PT, R166, RZ, P2 ;  /* 0x000000ffa600720c */ /* 0x000fc80001784270 */
[----:B------:R2:W-:Y:S01]  /*2630*/  @P1 STG.E desc[UR16][R24.64+0x20], R163 ;  /* 0x000020a318001986 */ /* 0x0005e2000c101910 */
[----:B------:R-:W-:Y:S08]  /*2640*/  @!P0 BRA `(.L_x_36) ;  /* 0x0000000000048947 */ /* 0x000ff00003800000 */
[----:B------:R4:W5:Y:S02]  /*2650*/  LDG.E.LTC128B R21, desc[UR16][R160.64+0x20] ;  /* 0x00002010a0157981 */ /* 0x000964000c1e1920 */
.L_x_36:
[----:B------:R-:W-:Y:S05]  /*2660*/  BSYNC B1 ;  /* 0x0000000000017941 */ /* 0x000fea0003800000 */
.L_x_35:
[----:B-----5:R-:W-:Y:S01]  /*2670*/  FMUL R4, R21, R10 ;  /* 0x0000000a15047220 */ /* 0x020fe20000400000 */
[----:B--2---:R-:W-:Y:S01]  /*2680*/  IADD3 R24, P1, R154, UR12, RZ ;  /* 0x0000000c9a187c10 */ /* 0x004fe2000ff3e0ff */
[----:B------:R-:W-:Y:S02]  /*2690*/  IMAD.MOV.U32 R167, RZ, RZ, R21 ;  /* 0x000000ffffa77224 */ /* 0x000fe400078e0015 */
[----:B---3--:R-:W-:Y:S01]  /*26a0*/  FFMA R169, R27, R11, R4 ;  /* 0x0000000b1ba97223 */ /* 0x008fe20000000004 */
[----:B------:R-:W-:Y:S01]  /*26b0*/  @P0 IMAD.MOV.U32 R26, RZ, RZ, R156 ;  /* 0x000000ffff1a0224 */ /* 0x000fe200078e009c */
[----:B------:R-:W-:Y:S01]  /*26c0*/  IADD3.X R25, R155, UR13, RZ, P1, !PT ;  /* 0x0000000d9b197c10 */ /* 0x000fe20008ffe4ff */
[----:B------:R-:W-:-:S05]  /*26d0*/  @P0 IMAD.MOV.U32 R27, RZ, RZ, R157 ;  /* 0x000000ffff1b0224 */ /* 0x000fca00078e009d */
[----:B------:R2:W-:Y:S04]  /*26e0*/  @P0 STG.E desc[UR16][R26.64+0x20], R169 ;  /* 0x000020a91a000986 */ /* 0x0005e8000c101910 */
[----:B------:R-:W3:Y:S01]  /*26f0*/  @P4 LDG.E.LTC128B R167, desc[UR16][R24.64] ;  /* 0x0000001018a74981 */ /* 0x000ee2000c1e1920 */
[C---:B------:R-:W-:Y:S01]  /*2700*/  IMAD.SHL.U32 R4, R22.reuse, 0x20, RZ ;  /* 0x0000002016047824 */ /* 0x040fe200078e00ff */
[----:B------:R-:W-:Y:S01]  /*2710*/  SHF.L.U64.HI R6, R22, 0x5, R23 ;  /* 0x0000000516067819 */ /* 0x000fe20000010217 */
[----:B------:R-:W-:Y:S01]  /*2720*/  BSSY B1, `(.L_x_37) ;  /* 0x000000c000017945 */ /* 0x000fe20003800000 */
[----:B------:R-:W-:Y:S02]  /*2730*/  ISETP.GT.AND P0, PT, R5, 0x9, PT ;  /* 0x000000090500780c */ /* 0x000fe40003f04270 */
[----:B----4-:R-:W-:-:S02]  /*2740*/  IADD3 R160, P5, R4, R152, RZ ;  /* 0x0000009804a07210 */ /* 0x010fc40007fbe0ff */
[----:B------:R-:W-:-:S03]  /*2750*/  ISETP.GT.AND P1, PT, R166, RZ, P0 ;  /* 0x000000ffa600720c */ /* 0x000fc60000724270 */
[----:B------:R-:W-:Y:S01]  /*2760*/  IMAD.X R161, R6, 0x1, R153, P5 ;  /* 0x0000000106a17824 */ /* 0x000fe200028e0699 */
[----:B------:R-:W-:-:S04]  /*2770*/  IADD3 R162, P5, R158, UR12, RZ ;  /* 0x0000000c9ea27c10 */ /* 0x000fc8000ffbe0ff */
[----:B------:R-:W-:Y:S01]  /*2780*/  IADD3.X R163, R159, UR13, RZ, P5, !PT ;  /* 0x0000000d9fa37c10 */ /* 0x000fe2000affe4ff */
[----:B---3--:R-:W-:-:S04]  /*2790*/  FMUL R21, R167, R10 ;  /* 0x0000000aa7157220 */ /* 0x008fc80000400000 */
[----:B------:R-:W-:-:S05]  /*27a0*/  FFMA R21, R28, R11, R21 ;  /* 0x0000000b1c157223 */ /* 0x000fca0000000015 */
[----:B------:R2:W-:Y:S01]  /*27b0*/  @P4 STG.E desc[UR16][R160.64], R21 ;  /* 0x00000015a0004986 */ /* 0x0005e2000c101910 */
[----:B------:R-:W-:Y:S05]  /*27c0*/  @!P1 BRA `(.L_x_38) ;  /* 0x0000000000049947 */ /* 0x000fea0003800000 */
[----:B------:R3:W5:Y:S02]  /*27d0*/  LDG.E.LTC128B R167, desc[UR16][R162.64] ;  /* 0x00000010a2a77981 */ /* 0x000764000c1e1920 */
.L_x_38:
[----:B------:R-:W-:Y:S05]  /*27e0*/  BSYNC B1 ;  /* 0x0000000000017941 */ /* 0x000fea0003800000 */
.L_x_37:
[----:B------:R-:W-:Y:S01]  /*27f0*/  UIADD3 UR10, UP0, UR12, 0x20, URZ ;  /* 0x000000200c0a7890 */ /* 0x000fe2000ff1e03f */
[----:B------:R-:W-:Y:S01]  /*2800*/  ISETP.GT.AND P2, PT, R166, 0x8, P2 ;  /* 0x00000008a600780c */ /* 0x000fe20001744270 */
[----:B-----5:R-:W-:Y:S01]  /*2810*/  FMUL R22, R167, R10 ;  /* 0x0000000aa7167220 */ /* 0x020fe20000400000 */
[----:B--2---:R-:W-:Y:S01]  /*2820*/  IADD3 R26, P4, R4, R156, RZ ;  /* 0x0000009c041a7210 */ /* 0x004fe20007f9e0ff */
[----:B------:R-:W-:Y:S02]  /*2830*/  UIADD3.X UR11, URZ, UR13, URZ, UP0, !UPT ;  /* 0x0000000d3f0b7290 */ /* 0x000fe400087fe43f */
[----:B------:R-:W-:Y:S01]  /*2840*/  IADD3 R28, P5, R154, UR10, RZ ;  /* 0x0000000a9a1c7c10 */ /* 0x000fe2000ffbe0ff */
[----:B------:R-:W-:Y:S01]  /*2850*/  FFMA R169, R29, R11, R22 ;  /* 0x0000000b1da97223 */ /* 0x000fe20000000016 */
[----:B------:R-:W-:Y:S02]  /*2860*/  IMAD.X R27, R6, 0x1, R157, P4 ;  /* 0x00000001061b7824 */ /* 0x000fe400020e069d */
[----:B------:R-:W-:-:S03]  /*2870*/  IADD3.X R29, R155, UR11, RZ, P5, !PT ;  /* 0x0000000b9b1d7c10 */ /* 0x000fc6000affe4ff */
[----:B------:R2:W-:Y:S04]  /*2880*/  @P1 STG.E desc[UR16][R26.64], R169 ;  /* 0x000000a91a001986 */ /* 0x0005e8000c101910 */
[----:B------:R-:W4:Y:S01]  /*2890*/  @P2 LDG.E.LTC128B R167, desc[UR16][R28.64] ;  /* 0x000000101ca72981 */ /* 0x000f22000c1e1920 */
[----:B------:R-:W-:Y:S01]  /*28a0*/  IADD3 R22, P1, R4, 0x20, RZ ;  /* 0x0000002004167810 */ /* 0x000fe20007f3e0ff */
[----:B------:R-:W-:Y:S01]  /*28b0*/  BSSY B1, `(.L_x_39) ;  /* 0x000000c000017945 */ /* 0x000fe20003800000 */
[----:B------:R-:W-:Y:S02]  /*28c0*/  ISETP.GT.AND P4, PT, R166, 0x8, P0 ;  /* 0x00000008a600780c */ /* 0x000fe40000784270 */
[----:B0-----:R-:W-:Y:S01]  /*28d0*/  IADD3 R152, P5, R22, R152, RZ ;  /* 0x0000009816987210 */ /* 0x001fe20007fbe0ff */
[----:B------:R-:W-:Y:S01]  /*28e0*/  IMAD.X R21, RZ, RZ, R6, P1 ;  /* 0x000000ffff157224 */ /* 0x000fe200008e0606 */
[----:B------:R-:W-:-:S03]  /*28f0*/  IADD3 R154, P0, R158, UR10, RZ ;  /* 0x0000000a9e9a7c10 */ /* 0x000fc6000ff1e0ff */
[----:B------:R-:W-:Y:S01]  /*2900*/  IMAD.X R153, R21, 0x1, R153, P5 ;  /* 0x0000000115997824 */ /* 0x000fe200028e0699 */
[----:B------:R-:W-:Y:S01]  /*2910*/  IADD3.X R155, R159, UR11, RZ, P0, !PT ;  /* 0x0000000b9f9b7c10 */ /* 0x000fe200087fe4ff */
[----:B----4-:R-:W-:-:S04]  /*2920*/  FMUL R23, R167, R10 ;  /* 0x0000000aa7177220 */ /* 0x010fc80000400000 */
[----:B------:R-:W-:-:S05]  /*2930*/  FFMA R23, R30, R11, R23 ;  /* 0x0000000b1e177223 */ /* 0x000fca0000000017 */
[----:B------:R2:W-:Y:S01]  /*2940*/  @P2 STG.E desc[UR16][R152.64], R23 ;  /* 0x0000001798002986 */ /* 0x0005e2000c101910 */
[----:B------:R-:W-:Y:S05]  /*2950*/  @!P4 BRA `(.L_x_40) ;  /* 0x000000000004c947 */ /* 0x000fea0003800000 */
[----:B------:R0:W5:Y:S02]  /*2960*/  LDG.E.LTC128B R167, desc[UR16][R154.64] ;  /* 0x000000109aa77981 */ /* 0x000164000c1e1920 */
.L_x_40:
[----:B------:R-:W-:Y:S05]  /*2970*/  BSYNC B1 ;  /* 0x0000000000017941 */ /* 0x000fea0003800000 */
.L_x_39:
[----:B-----5:R-:W-:Y:S01]  /*2980*/  FMUL R28, R167, R10 ;  /* 0x0000000aa71c7220 */ /* 0x020fe20000400000 */
[----:B------:R-:W-:Y:S01]  /*2990*/  IADD3 R30, P2, R22, R156, RZ ;  /* 0x0000009c161e7210 */ /* 0x000fe20007f5e0ff */
[----:B------:R-:W-:Y:S01]  /*29a0*/  BSSY B1, `(.L_x_41) ;  /* 0x000000c000017945 */ /* 0x000fe20003800000 */
[----:B------:R-:W-:Y:S01]  /*29b0*/  ISETP.GT.AND P1, PT, R5, 0x10, PT ;  /* 0x000000100500780c */ /* 0x000fe20003f24270 */
[----:B--2---:R-:W-:Y:S01]  /*29c0*/  FFMA R23, R31, R11, R28 ;  /* 0x0000000b1f177223 */ /* 0x004fe2000000001c */
[----:B------:R-:W-:Y:S01]  /*29d0*/  ISETP.GT.AND P0, PT, R5, 0x11, PT ;  /* 0x000000110500780c */ /* 0x000fe20003f04270 */
[----:B------:R-:W-:Y:S01]  /*29e0*/  IMAD.X R31, R21, 0x1, R157, P2 ;  /* 0x00000001151f7824 */ /* 0x000fe200010e069d */
[----:B------:R-:W-:Y:S02]  /*29f0*/  ISETP.GT.AND P5, PT, R166, RZ, P1 ;  /* 0x000000ffa600720c */ /* 0x000fe40000fa4270 */
[----:B------:R-:W-:Y:S02]  /*2a00*/  IADD3 R152, P2, R24, UR12, RZ ;  /* 0x0000000c18987c10 */ /* 0x000fe4000ff5e0ff */
[----:B------:R2:W-:Y:S01]  /*2a10*/  @P4 STG.E desc[UR16][R30.64], R23 ;  /* 0x000000171e004986 */ /* 0x0005e2000c101910 */
[----:B------:R-:W-:-:S02]  /*2a20*/  IADD3 R28, P6, R160, R4, RZ ;  /* 0x00000004a01c7210 */ /* 0x000fc40007fde0ff */
[----:B------:R-:W-:-:S06]  /*2a30*/  IADD3.X R153, R25, UR13, RZ, P2, !PT ;  /* 0x0000000d19997c10 */ /* 0x000fcc00097fe4ff */
[----:B------:R-:W-:Y:S05]  /*2a40*/  @!P5 BRA `(.L_x_42) ;  /* 0x000000000004d947 */ /* 0x000fea0003800000 */
[----:B------:R4:W5:Y:S02]  /*2a50*/  LDG.E.LTC128B R167, desc[UR16][R152.64] ;  /* 0x0000001098a77981 */ /* 0x000964000c1e1920 */
.L_x_42:
[----:B------:R-:W-:Y:S05]  /*2a60*/  BSYNC B1 ;  /* 0x0000000000017941 */ /* 0x000fea0003800000 */
.L_x_41:
[----:B--2--5:R-:W-:Y:S01]  /*2a70*/  FMUL R23, R167, R10 ;  /* 0x0000000aa7177220 */ /* 0x024fe20000400000 */
[----:B------:R-:W-:Y:S01]  /*2a80*/  IMAD.X R29, R161, 0x1, R6, P6 ;  /* 0x00000001a11d7824 */ /* 0x000fe200030e0606 */
[----:B------:R-:W-:Y:S01]  /*2a90*/  ISETP.GT.AND P2, PT, R166, RZ, P0 ;  /* 0x000000ffa600720c */ /* 0x000fe20000744270 */
[----:B------:R-:W-:Y:S01]  /*2aa0*/  BSSY B1, `(.L_x_43) ;  /* 0x0000008000017945 */ /* 0x000fe20003800000 */
[----:B------:R-:W-:Y:S01]  /*2ab0*/  FFMA R23, R32, R11, R23 ;  /* 0x0000000b20177223 */ /* 0x000fe20000000017 */
[----:B0-----:R-:W-:Y:S02]  /*2ac0*/  IADD3 R154, P6, R162, UR12, RZ ;  /* 0x0000000ca29a7c10 */ /* 0x001fe4000ffde0ff */
[----:B------:R-:W-:Y:S02]  /*2ad0*/  IADD3 R30, P4, R26, R4, RZ ;  /* 0x000000041a1e7210 */ /* 0x000fe40007f9e0ff */
[----:B------:R0:W-:Y:S01]  /*2ae0*/  @P5 STG.E desc[UR16][R28.64], R23 ;  /* 0x000000171c005986 */ /* 0x0001e2000c101910 */
[----:B------:R-:W-:-:S05]  /*2af0*/  IADD3.X R155, R163, UR13, RZ, P6, !PT ;  /* 0x0000000da39b7c10 */ /* 0x000fca000b7fe4ff */
[----:B------:R-:W-:Y:S05]  /*2b00*/  @!P2 BRA `(.L_x_44) ;  /* 0x000000000004a947 */ /* 0x000fea0003800000 */
[----:B------:R2:W5:Y:S02]  /*2b10*/  LDG.E.LTC128B R167, desc[UR16][R154.64] ;  /* 0x000000109aa77981 */ /* 0x000564000c1e1920 */
.L_x_44:
[----:B------:R-:W-:Y:S05]  /*2b20*/  BSYNC B1 ;  /* 0x0000000000017941 */ /* 0x000fea0003800000 */
.L_x_43:
[----:B-----5:R-:W-:Y:S01]  /*2b30*/  FMUL R32, R167, R10 ;  /* 0x0000000aa7207220 */ /* 0x020fe20000400000 */
[----:B------:R-:W-:Y:S01]  /*2b40*/  IMAD.X R31, R27, 0x1, R6, P4 ;  /* 0x000000011b1f7824 */ /* 0x000fe200020e0606 */
[----:B------:R-:W-:Y:S01]  /*2b50*/  ISETP.GT.AND P1, PT, R166, 0x8, P1 ;  /* 0x00000008a600780c */ /* 0x000fe20000f24270 */
[----:B------:R-:W-:Y:S01]  /*2b60*/  BSSY B1, `(.L_x_45) ;  /* 0x0000008000017945 */ /* 0x000fe20003800000 */
[----:B------:R-:W-:Y:S01]  /*2b70*/  FFMA R33, R33, R11, R32 ;  /* 0x0000000b21217223 */ /* 0x000fe20000000020 */
[----:B------:R-:W-:Y:S02]  /*2b80*/  IADD3 R24, P4, R24, UR10, RZ ;  /* 0x0000000a18187c10 */ /* 0x000fe4000ff9e0ff */
[----:B------:R-:W-:Y:S02]  /*2b90*/  IADD3 R32, P5, R22, R160, RZ ;  /* 0x000000a016207210 */ /* 0x000fe40007fbe0ff */
[----:B------:R0:W-:Y:S01]  /*2ba0*/  @P2 STG.E desc[UR16][R30.64], R33 ;  /* 0x000000211e002986 */ /* 0x0001e2000c101910 */
[----:B------:R-:W-:-:S05]  /*2bb0*/  IADD3.X R25, R25, UR11, RZ, P4, !PT ;  /* 0x0000000b19197c10 */ /* 0x000fca000a7fe4ff */
[----:B------:R-:W-:Y:S05]  /*2bc0*/  @!P1 BRA `(.L_x_46) ;  /* 0x0000000000049947 */ /* 0x000fea0003800000 */
[----:B------:R0:W5:Y:S02]  /*2bd0*/  LDG.E.LTC128B R167, desc[UR16][R24.64] ;  /* 0x0000001018a77981 */ /* 0x000164000c1e1920 */
.L_x_46:
[----:B------:R-:W-:Y:S05]  /*2be0*/  BSYNC B1 ;  /* 0x0000000000017941 */ /* 0x000fea0003800000 */
.L_x_45:
[----:B0----5:R-:W-:Y:S01]  /*2bf0*/  FMUL R23, R167, R10 ;  /* 0x0000000aa7177220 */ /* 0x021fe20000400000 */
[----:B------:R-:W-:Y:S01]  /*2c00*/  IMAD.X R33, R21, 0x1, R161, P5 ;  /* 0x0000000115217824 */ /* 0x000fe200028e06a1 */
[----:B------:R-:W-:Y:S01]  /*2c10*/  ISETP.GT.AND P2, PT, R166, 0x8, P0 ;  /* 0x00000008a600780c */ /* 0x000fe20000744270 */
[----:B------:R-:W-:Y:S01]  /*2c20*/  BSSY B1, `(.L_x_47) ;  /* 0x0000007000017945 */ /* 0x000fe20003800000 */
[----:B------:R-:W-:Y:S01]  /*2c30*/  FFMA R23, R34, R11, R23 ;  /* 0x0000000b22177223 */ /* 0x000fe20000000017 */
[----:B------:R-:W-:-:S04]  /*2c40*/  IADD3 R24, P0, R162, UR10, RZ ;  /* 0x0000000aa2187c10 */ /* 0x000fc8000ff1e0ff */
[----:B------:R0:W-:Y:S01]  /*2c50*/  @P1 STG.E desc[UR16][R32.64], R23 ;  /* 0x0000001720001986 */ /* 0x0001e2000c101910 */
[----:B------:R-:W-:-:S05]  /*2c60*/  IADD3.X R25, R163, UR11, RZ, P0, !PT ;  /* 0x0000000ba3197c10 */ /* 0x000fca00087fe4ff */
[----:B------:R-:W-:Y:S05]  /*2c70*/  @!P2 BRA `(.L_x_48) ;  /* 0x000000000004a947 */ /* 0x000fea0003800000 */
[----:B------:R0:W5:Y:S02]  /*2c80*/  LDG.E.LTC128B R167, desc[UR16][R24.64] ;  /* 0x0000001018a77981 */ /* 0x000164000c1e1920 */
.L_x_48:
[----:B------:R-:W-:Y:S05]  /*2c90*/  BSYNC B1 ;  /* 0x0000000000017941 */ /* 0x000fea0003800000 */
.L_x_47:
[----:B------:R-:W-:Y:S01]  /*2ca0*/  IADD3 R26, P5, R22, R26, RZ ;  /* 0x0000001a161a7210 */ /* 0x000fe20007fbe0ff */
[----:B0----5:R-:W-:Y:S01]  /*2cb0*/  FMUL R24, R167, R10 ;  /* 0x0000000aa7187220 */ /* 0x021fe20000400000 */
[----:B------:R-:W-:Y:S01]  /*2cc0*/  ISETP.GT.AND P1, PT, R5, 0x18, PT ;  /* 0x000000180500780c */ /* 0x000fe20003f24270 */
[----:B------:R-:W-:Y:S01]  /*2cd0*/  BSSY B1, `(.L_x_49) ;  /* 0x000000b000017945 */ /* 0x000fe20003800000 */
[----:B------:R-:W-:Y:S01]  /*2ce0*/  IADD3 R32, P6, R152, UR12, RZ ;  /* 0x0000000c98207c10 */ /* 0x000fe2000ffde0ff */
[----:B------:R-:W-:Y:S01]  /*2cf0*/  FFMA R35, R35, R11, R24 ;  /* 0x0000000b23237223 */ /* 0x000fe20000000018 */
[----:B------:R-:W-:Y:S01]  /*2d00*/  IMAD.X R27, R21, 0x1, R27, P5 ;  /* 0x00000001151b7824 */ /* 0x000fe200028e061b */
[----:B------:R-:W-:Y:S02]  /*2d10*/  ISETP.GT.AND P4, PT, R166, RZ, P1 ;  /* 0x000000ffa600720c */ /* 0x000fe40000f84270 */
[----:B------:R-:W-:Y:S02]  /*2d20*/  ISETP.GT.AND P0, PT, R5, 0x19, PT ;  /* 0x000000190500780c */ /* 0x000fe40003f04270 */
[----:B------:R0:W-:Y:S01]  /*2d30*/  @P2 STG.E desc[UR16][R26.64], R35 ;  /* 0x000000231a002986 */ /* 0x0001e2000c101910 */
[----:B------:R-:W-:-:S02]  /*2d40*/  IADD3 R24, P5, R28, R4, RZ ;  /* 0x000000041c187210 */ /* 0x000fc40007fbe0ff */
[----:B------:R-:W-:-:S06]  /*2d50*/  IADD3.X R33, R153, UR13, RZ, P6, !PT ;  /* 0x0000000d99217c10 */ /* 0x000fcc000b7fe4ff */
[----:B------:R-:W-:Y:S05]  /*2d60*/  @!P4 BRA `(.L_x_50) ;  /* 0x000000000004c947 */ /* 0x000fea0003800000 */
[----:B------:R0:W5:Y:S02]  /*2d70*/  LDG.E.LTC128B R167, desc[UR16][R32.64] ;  /* 0x0000001020a77981 */ /* 0x000164000c1e1920 */
.L_x_50:
[----:B------:R-:W-:Y:S05]  /*2d80*/  BSYNC B1 ;  /* 0x0000000000017941 */ /* 0x000fea0003800000 */
.L_x_49:
[----:B-----5:R-:W-:Y:S01]  /*2d90*/  FMUL R23, R167, R10 ;  /* 0x0000000aa7177220 */ /* 0x020fe20000400000 */
[----:B------:R-:W-:Y:S01]  /*2da0*/  IMAD.X R25, R29, 0x1, R6, P5 ;  /* 0x000000011d197824 */ /* 0x000fe200028e0606 */
[----:B------:R-:W-:Y:S01]  /*2db0*/  ISETP.GT.AND P2, PT, R166, RZ, P0 ;  /* 0x000000ffa600720c */ /* 0x000fe20000744270 */
[----:B------:R-:W-:Y:S01]  /*2dc0*/  BSSY B1, `(.L_x_51) ;  /* 0x0000008000017945 */ /* 0x000fe20003800000 */
[----:B------:R-:W-:Y:S01]  /*2dd0*/  FFMA R23, R36, R11, R23 ;  /* 0x0000000b24177223 */ /* 0x000fe20000000017 */
[----:B------:R-:W-:Y:S02]  /*2de0*/  IADD3 R34, P6, R154, UR12, RZ ;  /* 0x0000000c9a227c10 */ /* 0x000fe4000ffde0ff */
[----:B0-----:R-:W-:Y:S02]  /*2df0*/  IADD3 R26, P5, R30, R4, RZ ;  /* 0x000000041e1a7210 */ /* 0x001fe40007fbe0ff */
[----:B------:R0:W-:Y:S01]  /*2e00*/  @P4 STG.E desc[UR16][R24.64], R23 ;  /* 0x0000001718004986 */ /* 0x0001e2000c101910 */
[----:B------:R-:W-:-:S05]  /*2e10*/  IADD3.X R35, R155, UR13, RZ, P6, !PT ;  /* 0x0000000d9b237c10 */ /* 0x000fca000b7fe4ff */
[----:B------:R-:W-:Y:S05]  /*2e20*/  @!P2 BRA `(.L_x_52) ;  /* 0x000000000004a947 */ /* 0x000fea0003800000 */
[----:B------:R0:W5:Y:S02]  /*2e30*/  LDG.E.LTC128B R167, desc[UR16][R34.64] ;  /* 0x0000001022a77981 */ /* 0x000164000c1e1920 */
.L_x_52:
[----:B------:R-:W-:Y:S05]  /*2e40*/  BSYNC B1 ;  /* 0x0000000000017941 */ /* 0x000fea0003800000 */
.L_x_51:
[----:B-----5:R-:W-:Y:S01]  /*2e50*/  FMUL R36, R167, R10 ;  /* 0x0000000aa7247220 */ /* 0x020fe20000400000 */
[----:B------:R-:W-:Y:S01]  /*2e60*/  IMAD.X R27, R31, 0x1, R6, P5 ;  /* 0x000000011f1b7824 */ /* 0x000fe200028e0606 */
[----:B------:R-:W-:Y:S01]  /*2e70*/  ISETP.GT.AND P1, PT, R166, 0x8, P1 ;  /* 0x00000008a600780c */ /* 0x000fe20000f24270 */
[----:B------:R-:W-:Y:S01]  /*2e80*/  BSSY B1, `(.L_x_53) ;  /* 0x0000008000017945 */ /* 0x000fe20003800000 */
[----:B0-----:R-:W-:Y:S01]  /*2e90*/  FFMA R23, R37, R11, R36 ;  /* 0x0000000b25177223 */ /* 0x001fe20000000024 */
[----:B------:R-:W-:Y:S02]  /*2ea0*/  IADD3 R36, P4, R152, UR10, RZ ;  /* 0x0000000a98247c10 */ /* 0x000fe4000ff9e0ff */
[----:B------:R-:W-:Y:S02]  /*2eb0*/  IADD3 R156, P5, R28, R22, RZ ;  /* 0x000000161c9c7210 */ /* 0x000fe40007fbe0ff */
[----:B------:R0:W-:Y:S01]  /*2ec0*/  @P2 STG.E desc[UR16][R26.64], R23 ;  /* 0x000000171a002986 */ /* 0x0001e2000c101910 */
[----:B------:R-:W-:-:S05]  /*2ed0*/  IADD3.X R37, R153, UR11, RZ, P4, !PT ;  /* 0x0000000b99257c10 */ /* 0x000fca000a7fe4ff */
[----:B------:R-:W-:Y:S05]  /*2ee0*/  @!P1 BRA `(.L_x_54) ;  /* 0x0000000000049947 */ /* 0x000fea0003800000 */
[----:B------:R0:W5:Y:S02]  /*2ef0*/  LDG.E.LTC128B R167, desc[UR16][R36.64] ;  /* 0x0000001024a77981 */ /* 0x000164000c1e1920 */
.L_x_54:
[----:B------:R-:W-:Y:S05]  /*2f00*/  BSYNC B1 ;  /* 0x0000000000017941 */ /* 0x000fea0003800000 */
.L_x_53:
        /* <DEDUP_REMOVED lines=10> */
.L_x_56:
[----:B------:R-:W-:Y:S05]  /*2fb0*/  BSYNC B1 ;  /* 0x0000000000017941 */ /* 0x000fea0003800000 */
.L_x_55:
        /* <DEDUP_REMOVED lines=14> */
.L_x_58:
[----:B------:R-:W-:Y:S05]  /*30a0*/  BSYNC B1 ;  /* 0x0000000000017941 */ /* 0x000fea0003800000 */
.L_x_57:
        /* <DEDUP_REMOVED lines=11> */
.L_x_60:
[----:B------:R-:W-:Y:S05]  /*3160*/  BSYNC B1 ;  /* 0x0000000000017941 */ /* 0x000fea0003800000 */
.L_x_59:
        /* <DEDUP_REMOVED lines=11> */
.L_x_62:
[----:B------:R-:W-:Y:S05]  /*3220*/  BSYNC B1 ;  /* 0x0000000000017941 */ /* 0x000fea0003800000 */
.L_x_61:
        /* <DEDUP_REMOVED lines=10> */
.L_x_64:
[----:B------:R-:W-:Y:S05]  /*32d0*/  BSYNC B1 ;  /* 0x0000000000017941 */ /* 0x000fea0003800000 */
.L_x_63:
        /* <DEDUP_REMOVED lines=14> */
.L_x_66:
[----:B------:R-:W-:Y:S05]  /*33c0*/  BSYNC B1 ;  /* 0x0000000000017941 */ /* 0x000fea0003800000 */
.L_x_65:
        /* <DEDUP_REMOVED lines=11> */
.L_x_68:
[----:B------:R-:W-:Y:S05]  /*3480*/  BSYNC B1 ;  /* 0x0000000000017941 */ /* 0x000fea0003800000 */
.L_x_67:
        /* <DEDUP_REMOVED lines=11> */
.L_x_70:
[----:B------:R-:W-:Y:S05]  /*3540*/  BSYNC B1 ;  /* 0x0000000000017941 */ /* 0x000fea0003800000 */
.L_x_69:
        /* <DEDUP_REMOVED lines=10> */
.L_x_72:
[----:B------:R-:W-:Y:S05]  /*35f0*/  BSYNC B1 ;  /* 0x0000000000017941 */ /* 0x000fea0003800000 */
.L_x_71:
        /* <DEDUP_REMOVED lines=14> */
.L_x_74:
[----:B------:R-:W-:Y:S05]  /*36e0*/  BSYNC B1 ;  /* 0x0000000000017941 */ /* 0x000fea0003800000 */
.L_x_73:
        /* <DEDUP_REMOVED lines=11> */
.L_x_76:
[----:B------:R-:W-:Y:S05]  /*37a0*/  BSYNC B1 ;  /* 0x0000000000017941 */ /* 0x000fea0003800000 */
.L_x_75:
        /* <DEDUP_REMOVED lines=11> */
.L_x_78:
[----:B------:R-:W-:Y:S05]  /*3860*/  BSYNC B1 ;  /* 0x0000000000017941 */ /* 0x000fea0003800000 */
.L_x_77:
        /* <DEDUP_REMOVED lines=10> */
.L_x_80:
[----:B------:R-:W-:Y:S05]  /*3910*/  BSYNC B1 ;  /* 0x0000000000017941 */ /* 0x000fea0003800000 */
.L_x_79:
[----:B0-----:R-:W-:Y:S01]  /*3920*/  IADD3 R24, P5, R26, R22, RZ ;  /* 0x000000161a187210 */ /* 0x001fe20007fbe0ff */
[----:B-----5:R-:W-:Y:S01]  /*3930*/  FMUL R32, R167, R10 ;  /* 0x0000000aa7207220 */ /* 0x020fe20000400000 */
        /* <DEDUP_REMOVED lines=12> */
.L_x_82:
[----:B------:R-:W-:Y:S05]  /*3a00*/  BSYNC B1 ;  /* 0x0000000000017941 */ /* 0x000fea0003800000 */
.L_x_81:
        /* <DEDUP_REMOVED lines=11> */
.L_x_84:
[----:B------:R-:W-:Y:S05]  /*3ac0*/  BSYNC B1 ;  /* 0x0000000000017941 */ /* 0x000fea0003800000 */
.L_x_83:
        /* <DEDUP_REMOVED lines=11> */
.L_x_86:
[----:B------:R-:W-:Y:S05]  /*3b80*/  BSYNC B1 ;  /* 0x0000000000017941 */ /* 0x000fea0003800000 */
.L_x_85:
        /* <DEDUP_REMOVED lines=10> */
.L_x_88:
[----:B------:R-:W-:Y:S05]  /*3c30*/  BSYNC B1 ;  /* 0x0000000000017941 */ /* 0x000fea0003800000 */
.L_x_87:
        /* <DEDUP_REMOVED lines=14> */
.L_x_90:
[----:B------:R-:W-:Y:S05]  /*3d20*/  BSYNC B1 ;  /* 0x0000000000017941 */ /* 0x000fea0003800000 */
.L_x_89:
[----:B-----5:R-:W-:Y:S01]  /*3d30*/  FMUL R23, R167, R10 ;  /* 0x0000000aa7177220 */ /* 0x020fe20000400000 */
        /* <DEDUP_REMOVED lines=10> */
.L_x_92:
[----:B------:R-:W-:Y:S05]  /*3de0*/  BSYNC B1 ;  /* 0x0000000000017941 */ /* 0x000fea0003800000 */
.L_x_91:
        /* <DEDUP_REMOVED lines=11> */
.L_x_94:
[----:B------:R-:W-:Y:S05]  /*3ea0*/  BSYNC B1 ;  /* 0x0000000000017941 */ /* 0x000fea0003800000 */
.L_x_93:
        /* <DEDUP_REMOVED lines=10> */
.L_x_96:
[----:B------:R-:W-:Y:S05]  /*3f50*/  BSYNC B1 ;  /* 0x0000000000017941 */ /* 0x000fea0003800000 */
.L_x_95:
[----:B------:R-:W-:Y:S01]  /*3f60*/  IADD3 R24, P5, R24, R22, RZ ;  /* 0x0000001618187210 */ /* 0x000fe20007fbe0ff */
[----:B0----5:R-:W-:Y:S01]  /*3f70*/  FMUL R26, R167, R10 ;  /* 0x0000000aa71a7220 */ /* 0x021fe20000400000 */
[C---:B------:R-:W-:Y:S01]  /*3f80*/  ISETP.GT.AND P1, PT, R5.reuse, 0x48, PT ;  /* 0x000000480500780c */ /* 0x040fe20003f24270 */
[----:B------:R-:W-:Y:S01]  /*3f90*/  BSSY B1, `(.L_x_97) ;  /* 0x000000b000017945 */ /* 0x000fe20003800000 */
[----:B------:R-:W-:Y:S01]  /*3fa0*/  ISETP.GT.AND P0, PT, R5, 0x49, PT ;  /* 0x000000490500780c */ /* 0x000fe20003f04270 */
[----:B------:R-:W-:Y:S01]  /*3fb0*/  FFMA R59, R59, R11, R26 ;  /* 0x0000000b3b3b7223 */ /* 0x000fe2000000001a */
        /* <DEDUP_REMOVED lines=8> */
.L_x_98:
[----:B------:R-:W-:Y:S05]  /*4040*/  BSYNC B1 ;  /* 0x0000000000017941 */ /* 0x000fea0003800000 */
.L_x_97:
        /* <DEDUP_REMOVED lines=11> */
.L_x_100:
[----:B------:R-:W-:Y:S05]  /*4100*/  BSYNC B1 ;  /* 0x0000000000017941 */ /* 0x000fea0003800000 */
.L_x_99:
        /* <DEDUP_REMOVED lines=11> */
.L_x_102:
[----:B------:R-:W-:Y:S05]  /*41c0*/  BSYNC B1 ;  /* 0x0000000000017941 */ /* 0x000fea0003800000 */
.L_x_101:
        /* <DEDUP_REMOVED lines=10> */
.L_x_104:
[----:B------:R-:W-:Y:S05]  /*4270*/  BSYNC B1 ;  /* 0x0000000000017941 */ /* 0x000fea0003800000 */
.L_x_103:
[----:B0-----:R-:W-:Y:S01]  /*4280*/  IADD3 R28, P5, R38, R22, RZ ;  /* 0x00000016261c7210 */ /* 0x001fe20007fbe0ff */
[----:B-----5:R-:W-:Y:S01]  /*4290*/  FMUL R30, R167, R10 ;  /* 0x0000000aa71e7220 */ /* 0x020fe20000400000 */
        /* <DEDUP_REMOVED lines=12> */
.L_x_106:
[----:B------:R-:W-:Y:S05]  /*4360*/  BSYNC B1 ;  /* 0x0000000000017941 */ /* 0x000fea0003800000 */
.L_x_105:
        /* <DEDUP_REMOVED lines=11> */
.L_x_108:
[----:B------:R-:W-:Y:S05]  /*4420*/  BSYNC B1 ;  /* 0x0000000000017941 */ /* 0x000fea0003800000 */
.L_x_107:
        /* <DEDUP_REMOVED lines=11> */
.L_x_110:
[----:B------:R-:W-:Y:S05]  /*44e0*/  BSYNC B1 ;  /* 0x0000000000017941 */ /* 0x000fea0003800000 */
.L_x_109:
        /* <DEDUP_REMOVED lines=10> */
.L_x_112:
[----:B------:R-:W-:Y:S05]  /*4590*/  BSYNC B1 ;  /* 0x0000000000017941 */ /* 0x000fea0003800000 */
.L_x_111:
        /* <DEDUP_REMOVED lines=14> */
.L_x_114:
[----:B------:R-:W-:Y:S05]  /*4680*/  BSYNC B1 ;  /* 0x0000000000017941 */ /* 0x000fea0003800000 */
.L_x_113:
        /* <DEDUP_REMOVED lines=11> */
.L_x_116:
[----:B------:R-:W-:Y:S05]  /*4740*/  BSYNC B1 ;  /* 0x0000000000017941 */ /* 0x000fea0003800000 */
.L_x_115:
        /* <DEDUP_REMOVED lines=11> */
.L_x_118:
[----:B------:R-:W-:Y:S05]  /*4800*/  BSYNC B1 ;  /* 0x0000000000017941 */ /* 0x000fea0003800000 */
.L_x_117:
        /* <DEDUP_REMOVED lines=10> */
.L_x_120:
[----:B------:R-:W-:Y:S05]  /*48b0*/  BSYNC B1 ;  /* 0x0000000000017941 */ /* 0x000fea0003800000 */
.L_x_119:
        /* <DEDUP_REMOVED lines=14> */
.L_x_122:
[----:B------:R-:W-:Y:S05]  /*49a0*/  BSYNC B1 ;  /* 0x0000000000017941 */ /* 0x000fea0003800000 */
.L_x_121:
        /* <DEDUP_REMOVED lines=11> */
.L_x_124:
[----:B------:R-:W-:Y:S05]  /*4a60*/  BSYNC B1 ;  /* 0x0000000000017941 */ /* 0x000fea0003800000 */
.L_x_123:
        /* <DEDUP_REMOVED lines=11> */
.L_x_126:
[----:B------:R-:W-:Y:S05]  /*4b20*/  BSYNC B1 ;  /* 0x0000000000017941 */ /* 0x000fea0003800000 */
.L_x_125:
        /* <DEDUP_REMOVED lines=10> */
.L_x_128:
[----:B------:R-:W-:Y:S05]  /*4bd0*/  BSYNC B1 ;  /* 0x0000000000017941 */ /* 0x000fea0003800000 */
.L_x_127:
        /* <DEDUP_REMOVED lines=14> */
.L_x_130:
[----:B------:R-:W-:Y:S05]  /*4cc0*/  BSYNC B1 ;  /* 0x0000000000017941 */ /* 0x000fea0003800000 */
.L_x_129:
        /* <DEDUP_REMOVED lines=11> */
.L_x_132:
[----:B------:R-:W-:Y:S05]  /*4d80*/  BSYNC B1 ;  /* 0x0000000000017941 */ /* 0x000fea0003800000 */
.L_x_131:
        /* <DEDUP_REMOVED lines=11> */
.L_x_134:
[----:B------:R-:W-:Y:S05]  /*4e40*/  BSYNC B1 ;  /* 0x0000000000017941 */ /* 0x000fea0003800000 */
.L_x_133:
        /* <DEDUP_REMOVED lines=10> */
.L_x_136:
[----:B------:R-:W-:Y:S05]  /*4ef0*/  BSYNC B1 ;  /* 0x0000000000017941 */ /* 0x000fea0003800000 */
.L_x_135:
        /* <DEDUP_REMOVED lines=14> */
.L_x_138:
[----:B------:R-:W-:Y:S05]  /*4fe0*/  BSYNC B1 ;  /* 0x0000000000017941 */ /* 0x000fea0003800000 */
.L_x_137:
        /* <DEDUP_REMOVED lines=11> */
.L_x_140:
[----:B------:R-:W-:Y:S05]  /*50a0*/  BSYNC B1 ;  /* 0x0000000000017941 */ /* 0x000fea0003800000 */
.L_x_139:
        /* <DEDUP_REMOVED lines=11> */
.L_x_142:
[----:B------:R-:W-:Y:S05]  /*5160*/  BSYNC B1 ;  /* 0x0000000000017941 */ /* 0x000fea0003800000 */
.L_x_141:
        /* <DEDUP_REMOVED lines=10> */
.L_x_144:
[----:B------:R-:W-:Y:S05]  /*5210*/  BSYNC B1 ;  /* 0x0000000000017941 */ /* 0x000fea0003800000 */
.L_x_143:
        /* <DEDUP_REMOVED lines=14> */
.L_x_146:
[----:B------:R-:W-:Y:S05]  /*5300*/  BSYNC B1 ;  /* 0x0000000000017941 */ /* 0x000fea0003800000 */
.L_x_145:
        /* <DEDUP_REMOVED lines=11> */
.L_x_148:
[----:B------:R-:W-:Y:S05]  /*53c0*/  BSYNC B1 ;  /* 0x0000000000017941 */ /* 0x000fea0003800000 */
.L_x_147:
        /* <DEDUP_REMOVED lines=11> */
.L_x_150:
[----:B------:R-:W-:Y:S05]  /*5480*/  BSYNC B1 ;  /* 0x0000000000017941 */ /* 0x000fea0003800000 */
.L_x_149:
        /* <DEDUP_REMOVED lines=10> */
.L_x_152:
[----:B------:R-:W-:Y:S05]  /*5530*/  BSYNC B1 ;  /* 0x0000000000017941 */ /* 0x000fea0003800000 */
.L_x_151:
        /* <DEDUP_REMOVED lines=14> */
.L_x_154:
[----:B------:R-:W-:Y:S05]  /*5620*/  BSYNC B1 ;  /* 0x0000000000017941 */ /* 0x000fea0003800000 */
.L_x_153:
        /* <DEDUP_REMOVED lines=11> */
.L_x_156:
[----:B------:R-:W-:Y:S05]  /*56e0*/  BSYNC B1 ;  /* 0x0000000000017941 */ /* 0x000fea0003800000 */
.L_x_155:
        /* <DEDUP_REMOVED lines=11> */
.L_x_158:
[----:B------:R-:W-:Y:S05]  /*57a0*/  BSYNC B1 ;  /* 0x0000000000017941 */ /* 0x000fea0003800000 */
.L_x_157:
        /* <DEDUP_REMOVED lines=10> */
.L_x_160:
[----:B------:R-:W-:Y:S05]  /*5850*/  BSYNC B1 ;  /* 0x0000000000017941 */ /* 0x000fea0003800000 */
.L_x_159:
        /* <DEDUP_REMOVED lines=14> */
.L_x_162:
[----:B------:R-:W-:Y:S05]  /*5940*/  BSYNC B1 ;  /* 0x0000000000017941 */ /* 0x000fea0003800000 */
.L_x_161:
        /* <DEDUP_REMOVED lines=11> */
.L_x_164:
[----:B------:R-:W-:Y:S05]  /*5a00*/  BSYNC B1 ;  /* 0x0000000000017941 */ /* 0x000fea0003800000 */
.L_x_163:
        /* <DEDUP_REMOVED lines=11> */
.L_x_166:
[----:B------:R-:W-:Y:S05]  /*5ac0*/  BSYNC B1 ;  /* 0x0000000000017941 */ /* 0x000fea0003800000 */
.L_x_165:
        /* <DEDUP_REMOVED lines=10> */
.L_x_168:
[----:B------:R-:W-:Y:S05]  /*5b70*/  BSYNC B1 ;  /* 0x0000000000017941 */ /* 0x000fea0003800000 */
.L_x_167:
        /* <DEDUP_REMOVED lines=14> */
.L_x_170:
[----:B------:R-:W-:Y:S05]  /*5c60*/  BSYNC B1 ;  /* 0x0000000000017941 */ /* 0x000fea0003800000 */
.L_x_169:
        /* <DEDUP_REMOVED lines=11> */
.L_x_172:
[----:B------:R-:W-:Y:S05]  /*5d20*/  BSYNC B1 ;  /* 0x0000000000017941 */ /* 0x000fea0003800000 */
.L_x_171:
        /* <DEDUP_REMOVED lines=11> */
.L_x_174:
[----:B------:R-:W-:Y:S05]  /*5de0*/  BSYNC B1 ;  /* 0x0000000000017941 */ /* 0x000fea0003800000 */
.L_x_173:
        /* <DEDUP_REMOVED lines=10> */
.L_x_176:
[----:B------:R-:W-:Y:S05]  /*5e90*/  BSYNC B1 ;  /* 0x0000000000017941 */ /* 0x000fea0003800000 */
.L_x_175:
        /* <DEDUP_REMOVED lines=14> */
.L_x_178:
[----:B------:R-:W-:Y:S05]  /*5f80*/  BSYNC B1 ;  /* 0x0000000000017941 */ /* 0x000fea0003800000 */
.L_x_177:
        /* <DEDUP_REMOVED lines=11> */
.L_x_180:
[----:B------:R-:W-:Y:S05]  /*6040*/  BSYNC B1 ;  /* 0x0000000000017941 */ /* 0x000fea0003800000 */
.L_x_179:
        /* <DEDUP_REMOVED lines=11> */
.L_x_182:
[----:B------:R-:W-:Y:S05]  /*6100*/  BSYNC B1 ;  /* 0x0000000000017941 */ /* 0x000fea0003800000 */
.L_x_181:
        /* <DEDUP_REMOVED lines=10> */
.L_x_184:
[----:B------:R-:W-:Y:S05]  /*61b0*/  BSYNC B1 ;  /* 0x0000000000017941 */ /* 0x000fea0003800000 */
.L_x_183:
        /* <DEDUP_REMOVED lines=14> */
.L_x_186:
[----:B------:R-:W-:Y:S05]  /*62a0*/  BSYNC B1 ;  /* 0x0000000000017941 */ /* 0x000fea0003800000 */
.L_x_185:
        /* <DEDUP_REMOVED lines=11> */
.L_x_188:
[----:B------:R-:W-:Y:S05]  /*6360*/  BSYNC B1 ;  /* 0x0000000000017941 */ /* 0x000fea0003800000 */
.L_x_187:
        /* <DEDUP_REMOVED lines=11> */
.L_x_190:
[----:B------:R-:W-:Y:S05]  /*6420*/  BSYNC B1 ;  /* 0x0000000000017941 */ /* 0x000fea0003800000 */
.L_x_189:
        /* <DEDUP_REMOVED lines=10> */
.L_x_192:
[----:B------:R-:W-:Y:S05]  /*64d0*/  BSYNC B1 ;  /* 0x0000000000017941 */ /* 0x000fea0003800000 */
.L_x_191:
        /* <DEDUP_REMOVED lines=14> */
.L_x_194:
[----:B------:R-:W-:Y:S05]  /*65c0*/  BSYNC B1 ;  /* 0x0000000000017941 */ /* 0x000fea0003800000 */
.L_x_193:
        /* <DEDUP_REMOVED lines=11> */
.L_x_196:
[----:B------:R-:W-:Y:S05]  /*6680*/  BSYNC B1 ;  /* 0x0000000000017941 */ /* 0x000fea0003800000 */
.L_x_195:
        /* <DEDUP_REMOVED lines=11> */
.L_x_198:
[----:B------:R-:W-:Y:S05]  /*6740*/  BSYNC B1 ;  /* 0x0000000000017941 */ /* 0x000fea0003800000 */
.L_x_197:
        /* <DEDUP_REMOVED lines=10> */
.L_x_200:
[----:B------:R-:W-:Y:S05]  /*67f0*/  BSYNC B1 ;  /* 0x0000000000017941 */ /* 0x000fea0003800000 */
.L_x_199:
        /* <DEDUP_REMOVED lines=14> */
.L_x_202:
[----:B------:R-:W-:Y:S05]  /*68e0*/  BSYNC B1 ;  /* 0x0000000000017941 */ /* 0x000fea0003800000 */
.L_x_201:
        /* <DEDUP_REMOVED lines=11> */
.L_x_204:
[----:B------:R-:W-:Y:S05]  /*69a0*/  BSYNC B1 ;  /* 0x0000000000017941 */ /* 0x000fea0003800000 */
.L_x_203:
        /* <DEDUP_REMOVED lines=11> */
.L_x_206:
[----:B------:R-:W-:Y:S05]  /*6a60*/  BSYNC B1 ;  /* 0x0000000000017941 */ /* 0x000fea0003800000 */
.L_x_205:
        /* <DEDUP_REMOVED lines=10> */
.L_x_208:
[----:B------:R-:W-:Y:S05]  /*6b10*/  BSYNC B1 ;  /* 0x0000000000017941 */ /* 0x000fea0003800000 */
.L_x_207:
        /* <DEDUP_REMOVED lines=14> */
.L_x_210:
[----:B------:R-:W-:Y:S05]  /*6c00*/  BSYNC B1 ;  /* 0x0000000000017941 */ /* 0x000fea0003800000 */
.L_x_209:
        /* <DEDUP_REMOVED lines=11> */
.L_x_212:
[----:B------:R-:W-:Y:S05]  /*6cc0*/  BSYNC B1 ;  /* 0x0000000000017941 */ /* 0x000fea0003800000 */
.L_x_211:
        /* <DEDUP_REMOVED lines=11> */
.L_x_214:
[----:B------:R-:W-:Y:S05]  /*6d80*/  BSYNC B1 ;  /* 0x0000000000017941 */ /* 0x000fea0003800000 */
.L_x_213:
        /* <DEDUP_REMOVED lines=10> */
.L_x_216:
[----:B------:R-:W-:Y:S05]  /*6e30*/  BSYNC B1 ;  /* 0x0000000000017941 */ /* 0x000fea0003800000 */
.L_x_215:
        /* <DEDUP_REMOVED lines=14> */
.L_x_218:
[----:B------:R-:W-:Y:S05]  /*6f20*/  BSYNC B1 ;  /* 0x0000000000017941 */ /* 0x000fea0003800000 */
.L_x_217:
        /* <DEDUP_REMOVED lines=11> */
.L_x_220:
[----:B------:R-:W-:Y:S05]  /*6fe0*/  BSYNC B1 ;  /* 0x0000000000017941 */ /* 0x000fea0003800000 */
.L_x_219:
        /* <DEDUP_REMOVED lines=11> */
.L_x_222:
[----:B------:R-:W-:Y:S05]  /*70a0*/  BSYNC B1 ;  /* 0x0000000000017941 */ /* 0x000fea0003800000 */
.L_x_221:
        /* <DEDUP_REMOVED lines=10> */
.L_x_224:
[----:B------:R-:W-:Y:S05]  /*7150*/  BSYNC B1 ;  /* 0x0000000000017941 */ /* 0x000fea0003800000 */
.L_x_223:
        /* <DEDUP_REMOVED lines=14> */
.L_x_226:
[----:B------:R-:W-:Y:S05]  /*7240*/  BSYNC B1 ;  /* 0x0000000000017941 */ /* 0x000fea0003800000 */
.L_x_225:
        /* <DEDUP_REMOVED lines=11> */
.L_x_228:
[----:B------:R-:W-:Y:S05]  /*7300*/  BSYNC B1 ;  /* 0x0000000000017941 */ /* 0x000fea0003800000 */
.L_x_227:
        /* <DEDUP_REMOVED lines=11> */
.L_x_230:
[----:B------:R-:W-:Y:S05]  /*73c0*/  BSYNC B1 ;  /* 0x0000000000017941 */ /* 0x000fea0003800000 */
.L_x_229:
        /* <DEDUP_REMOVED lines=10> */
.L_x_232:
[----:B------:R-:W-:Y:S05]  /*7470*/  BSYNC B1 ;  /* 0x0000000000017941 */ /* 0x000fea0003800000 */
.L_x_231:
        /* <DEDUP_REMOVED lines=14> */
.L_x_234:
[----:B------:R-:W-:Y:S05]  /*7560*/  BSYNC B1 ;  /* 0x0000000000017941 */ /* 0x000fea0003800000 */
.L_x_233:
        /* <DEDUP_REMOVED lines=11> */
.L_x_236:
[----:B------:R-:W-:Y:S05]  /*7620*/  BSYNC B1 ;  /* 0x0000000000017941 */ /* 0x000fea0003800000 */
.L_x_235:
        /* <DEDUP_REMOVED lines=11> */
.L_x_238:
[----:B------:R-:W-:Y:S05]  /*76e0*/  BSYNC B1 ;  /* 0x0000000000017941 */ /* 0x000fea0003800000 */
.L_x_237:
        /* <DEDUP_REMOVED lines=10> */
.L_x_240:
[----:B------:R-:W-:Y:S05]  /*7790*/  BSYNC B1 ;  /* 0x0000000000017941 */ /* 0x000fea0003800000 */
.L_x_239:
        /* <DEDUP_REMOVED lines=14> */
.L_x_242:
[----:B------:R-:W-:Y:S05]  /*7880*/  BSYNC B1 ;  /* 0x0000000000017941 */ /* 0x000fea0003800000 */
.L_x_241:
        /* <DEDUP_REMOVED lines=11> */
.L_x_244:
[----:B------:R-:W-:Y:S05]  /*7940*/  BSYNC B1 ;  /* 0x0000000000017941 */ /* 0x000fea0003800000 */
.L_x_243:
        /* <DEDUP_REMOVED lines=11> */
.L_x_246:
[----:B------:R-:W-:Y:S05]  /*7a00*/  BSYNC B1 ;  /* 0x0000000000017941 */ /* 0x000fea0003800000 */
.L_x_245:
        /* <DEDUP_REMOVED lines=10> */
.L_x_248:
[----:B------:R-:W-:Y:S05]  /*7ab0*/  BSYNC B1 ;  /* 0x0000000000017941 */ /* 0x000fea0003800000 */
.L_x_247:
        /* <DEDUP_REMOVED lines=14> */
.L_x_250:
[----:B------:R-:W-:Y:S05]  /*7ba0*/  BSYNC B1 ;  /* 0x0000000000017941 */ /* 0x000fea0003800000 */
.L_x_249:
        /* <DEDUP_REMOVED lines=11> */
.L_x_252:
[----:B------:R-:W-:Y:S05]  /*7c60*/  BSYNC B1 ;  /* 0x0000000000017941 */ /* 0x000fea0003800000 */
.L_x_251:
        /* <DEDUP_REMOVED lines=11> */
.L_x_254:
[----:B------:R-:W-:Y:S05]  /*7d20*/  BSYNC B1 ;  /* 0x0000000000017941 */ /* 0x000fea0003800000 */
.L_x_253:
        /* <DEDUP_REMOVED lines=10> */
.L_x_256:
[----:B------:R-:W-:Y:S05]  /*7dd0*/  BSYNC B1 ;  /* 0x0000000000017941 */ /* 0x000fea0003800000 */
.L_x_255:
        /* <DEDUP_REMOVED lines=14> */
.L_x_258:
[----:B------:R-:W-:Y:S05]  /*7ec0*/  BSYNC B1 ;  /* 0x0000000000017941 */ /* 0x000fea0003800000 */
.L_x_257:
        /* <DEDUP_REMOVED lines=11> */
.L_x_260:
[----:B------:R-:W-:Y:S05]  /*7f80*/  BSYNC B1 ;  /* 0x0000000000017941 */ /* 0x000fea0003800000 */
.L_x_259:
        /* <DEDUP_REMOVED lines=11> */
.L_x_262:
[----:B------:R-:W-:Y:S05]  /*8040*/  BSYNC B1 ;  /* 0x0000000000017941 */ /* 0x000fea0003800000 */
.L_x_261:
        /* <DEDUP_REMOVED lines=10> */
.L_x_264:
[----:B------:R-:W-:Y:S05]  /*80f0*/  BSYNC B1 ;  /* 0x0000000000017941 */ /* 0x000fea0003800000 */
.L_x_263:
        /* <DEDUP_REMOVED lines=14> */
.L_x_266:
[----:B------:R-:W-:Y:S05]  /*81e0*/  BSYNC B1 ;  /* 0x0000000000017941 */ /* 0x000fea0003800000 */
.L_x_265:
[----:B-----5:R-:W-:Y:S01]  /*81f0*/  FMUL R23, R167, R10 ;  /* 0x0000000aa7177220 */ /* 0x020fe20000400000 */
[----:B------:R-:W-:Y:S01]  /*8200*/  IMAD.X R37, R33, 0x1, R6, P6 ;  /* 0x0000000121257824 */ /* 0x000fe200030e0606 */
[----:B------:R-:W-:Y:S01]  /*8210*/  ISETP.GT.AND P2, PT, R166, RZ, P1 ;  /* 0x000000ffa600720c */ /* 0x000fe20000f44270 */
[----:B------:R-:W-:Y:S01]  /*8220*/  BSSY B1, `(.L_x_267) ;  /* 0x0000007000017945 */ /* 0x000fe20003800000 */
[----:B------:R-:W-:Y:S01]  /*8230*/  FFMA R23, R144, R11, R23 ;  /* 0x0000000b90177223 */ /* 0x000fe20000000017 */
[----:B------:R-:W-:-:S04]  /*8240*/  IADD3 R40, P0, R24, UR12, RZ ;  /* 0x0000000c18287c10 */ /* 0x000fc8000ff1e0ff */
[----:B------:R0:W-:Y:S01]  /*8250*/  @P5 STG.E desc[UR16][R36.64], R23 ;  /* 0x0000001724005986 */ /* 0x0001e2000c101910 */
[----:B------:R-:W-:-:S05]  /*8260*/  IADD3.X R41, R25, UR13, RZ, P0, !PT ;  /* 0x0000000d19297c10 */ /* 0x000fca00087fe4ff */
[----:B------:R-:W-:Y:S05]  /*8270*/  @!P2 BRA `(.L_x_268) ;  /* 0x000000000004a947 */ /* 0x000fea0003800000 */
[----:B------:R0:W5:Y:S02]  /*8280*/  LDG.E.LTC128B R167, desc[UR16][R40.64] ;  /* 0x0000001028a77981 */ /* 0x000164000c1e1920 */
.L_x_268:
[----:B------:R-:W-:Y:S05]  /*8290*/  BSYNC B1 ;  /* 0x0000000000017941 */ /* 0x000fea0003800000 */
.L_x_267:
[----:B0-----:R-:W-:Y:S01]  /*82a0*/  IADD3 R28, P5, R34, R4, RZ ;  /* 0x00000004221c7210 */ /* 0x001fe20007fbe0ff */
[----:B-----5:R-:W-:Y:S01]  /*82b0*/  FMUL R38, R167, R10 ;  /* 0x0000000aa7267220 */ /* 0x020fe20000400000 */
[----:B------:R-:W-:Y:S01]  /*82c0*/  ISETP.GT.AND P4, PT, R166, 0x8, P4 ;  /* 0x00000008a600780c */ /* 0x000fe20002784270 */
[----:B------:R-:W-:Y:S01]  /*82d0*/  BSSY B1, `(.L_x_269) ;  /* 0x000000a000017945 */ /* 0x000fe20003800000 */
[----:B------:R-:W-:Y:S01]  /*82e0*/  IADD3 R26, P6, R26, UR10, RZ ;  /* 0x0000000a1a1a7c10 */ /* 0x000fe2000ffde0ff */
[----:B------:R-:W-:Y:S01]  /*82f0*/  FFMA R145, R145, R11, R38 ;  /* 0x0000000b91917223 */ /* 0x000fe20000000026 */
[----:B------:R-:W-:Y:S01]  /*8300*/  IMAD.X R29, R35, 0x1, R6, P5 ;  /* 0x00000001231d7824 */ /* 0x000fe200028e0606 */
[----:B------:R-:W-:Y:S02]  /*8310*/  ISETP.GT.AND P0, PT, R5, 0xf8, PT ;  /* 0x000000f80500780c */ /* 0x000fe40003f04270 */
[----:B------:R-:W-:Y:S02]  /*8320*/  IADD3 R38, P5, R32, R22, RZ ;  /* 0x0000001620267210 */ /* 0x000fe40007fbe0ff */
[----:B------:R0:W-:Y:S01]  /*8330*/  @P2 STG.E desc[UR16][R28.64], R145 ;  /* 0x000000911c002986 */ /* 0x0001e2000c101910 */
[----:B------:R-:W-:-:S03]  /*8340*/  IADD3.X R27, R27, UR11, RZ, P6, !PT ;  /* 0x0000000b1b1b7c10 */ /* 0x000fc6000b7fe4ff */
[----:B------:R-:W-:Y:S07]  /*8350*/  @!P4 BRA `(.L_x_270) ;  /* 0x000000000004c947 */ /* 0x000fee0003800000 */
[----:B------:R0:W5:Y:S02]  /*8360*/  LDG.E.LTC128B R167, desc[UR16][R26.64] ;  /* 0x000000101aa77981 */ /* 0x000164000c1e1920 */
.L_x_270:
[----:B------:R-:W-:Y:S05]  /*8370*/  BSYNC B1 ;  /* 0x0000000000017941 */ /* 0x000fea0003800000 */
.L_x_269:
[----:B-----5:R-:W-:Y:S01]  /*8380*/  FMUL R23, R167, R10 ;  /* 0x0000000aa7177220 */ /* 0x020fe20000400000 */
[----:B------:R-:W-:Y:S01]  /*8390*/  IMAD.X R39, R33, 0x1, R21, P5 ;  /* 0x0000000121277824 */ /* 0x000fe200028e0615 */
[----:B------:R-:W-:Y:S01]  /*83a0*/  ISETP.GT.AND P1, PT, R166, 0x8, P1 ;  /* 0x00000008a600780c */ /* 0x000fe20000f24270 */
[----:B------:R-:W-:Y:S01]  /*83b0*/  BSSY B1, `(.L_x_271) ;  /* 0x0000008000017945 */ /* 0x000fe20003800000 */
[----:B------:R-:W-:Y:S01]  /*83c0*/  FFMA R23, R146, R11, R23 ;  /* 0x0000000b92177223 */ /* 0x000fe20000000017 */
[----:B------:R-:W-:Y:S02]  /*83d0*/  IADD3 R24, P5, R24, UR10, RZ ;  /* 0x0000000a18187c10 */ /* 0x000fe4000ffbe0ff */
[----:B------:R-:W-:Y:S02]  /*83e0*/  ISETP.GT.AND P2, PT, R5, 0xf9, PT ;  /* 0x000000f90500780c */ /* 0x000fe40003f44270 */
[----:B------:R0:W-:Y:S01]  /*83f0*/  @P4 STG.E desc[UR16][R38.64], R23 ;  /* 0x0000001726004986 */ /* 0x0001e2000c101910 */
[----:B------:R-:W-:-:S05]  /*8400*/  IADD3.X R25, R25, UR11, RZ, P5, !PT ;  /* 0x0000000b19197c10 */ /* 0x000fca000affe4ff */
[----:B------:R-:W-:Y:S05]  /*8410*/  @!P1 BRA `(.L_x_272) ;  /* 0x0000000000049947 */ /* 0x000fea0003800000 */
[----:B------:R0:W5:Y:S02]  /*8420*/  LDG.E.LTC128B R167, desc[UR16][R24.64] ;  /* 0x0000001018a77981 */ /* 0x000164000c1e1920 */
.L_x_272:
[----:B------:R-:W-:Y:S05]  /*8430*/  BSYNC B1 ;  /* 0x0000000000017941 */ /* 0x000fea0003800000 */
.L_x_271:
[----:B0-----:R-:W-:Y:S01]  /*8440*/  IADD3 R24, P6, R34, R22, RZ ;  /* 0x0000001622187210 */ /* 0x001fe20007fde0ff */
[----:B-----5:R-:W-:Y:S01]  /*8450*/  FMUL R32, R167, R10 ;  /* 0x0000000aa7207220 */ /* 0x020fe20000400000 */
[----:B------:R-:W-:Y:S01]  /*8460*/  ISETP.GT.AND P4, PT, R166, RZ, P0 ;  /* 0x000000ffa600720c */ /* 0x000fe20000784270 */
[----:B------:R-:W-:Y:S01]  /*8470*/  BSSY B1, `(.L_x_273) ;  /* 0x0000009000017945 */ /* 0x000fe20003800000 */
[----:B------:R-:W-:Y:S01]  /*8480*/  IADD3 R26, P5, R36, R4, RZ ;  /* 0x00000004241a7210 */ /* 0x000fe20007fbe0ff */
[----:B------:R-:W-:Y:S02]  /*8490*/  IMAD.X R25, R35, 0x1, R21, P6 ;  /* 0x0000000123197824 */ /* 0x000fe400030e0615 */
[----:B------:R-:W-:-:S05]  /*84a0*/  FFMA R147, R147, R11, R32 ;  /* 0x0000000b93937223 */ /* 0x000fca0000000020 */
[----:B------:R0:W-:Y:S03]  /*84b0*/  @P1 STG.E desc[UR16][R24.64], R147 ;  /* 0x0000009318001986 */ /* 0x0001e6000c101910 */
[----:B------:R-:W-:Y:S05]  /*84c0*/  @!P4 BRA `(.L_x_274) ;  /* 0x00000000000cc947 */ /* 0x000fea0003800000 */
[----:B0-----:R-:W-:-:S04]  /*84d0*/  IADD3 R24, P1, R30, UR12, RZ ;  /* 0x0000000c1e187c10 */ /* 0x001fc8000ff3e0ff */
[----:B------:R-:W-:-:S05]  /*84e0*/  IADD3.X R25, R31, UR13, RZ, P1, !PT ;  /* 0x0000000d1f197c10 */ /* 0x000fca0008ffe4ff */
[----:B------:R0:W5:Y:S04]  /*84f0*/  LDG.E.LTC128B R167, desc[UR16][R24.64] ;  /* 0x0000001018a77981 */ /* 0x000168000c1e1920 */
.L_x_274:
[----:B------:R-:W-:Y:S05]  /*8500*/  BSYNC B1 ;  /* 0x0000000000017941 */ /* 0x000fea0003800000 */
.L_x_273:
[----:B-----5:R-:W-:Y:S01]  /*8510*/  FMUL R5, R167, R10 ;  /* 0x0000000aa7057220 */ /* 0x020fe20000400000 */
[----:B------:R-:W-:Y:S01]  /*8520*/  IMAD.X R27, R37, 0x1, R6, P5 ;  /* 0x00000001251b7824 */ /* 0x000fe200028e0606 */
[----:B------:R-:W-:Y:S01]  /*8530*/  ISETP.GT.AND P1, PT, R166, RZ, P2 ;  /* 0x000000ffa600720c */ /* 0x000fe20001724270 */
[----:B------:R-:W-:Y:S01]  /*8540*/  BSSY B1, `(.L_x_275) ;  /* 0x0000008000017945 */ /* 0x000fe20003800000 */
[----:B------:R-:W-:Y:S01]  /*8550*/  FFMA R23, R148, R11, R5 ;  /* 0x0000000b94177223 */ /* 0x000fe20000000005 */
[----:B0-----:R-:W-:Y:S02]  /*8560*/  IADD3 R24, P5, R28, R4, RZ ;  /* 0x000000041c187210 */ /* 0x001fe40007fbe0ff */
[----:B------:R-:W-:Y:S02]  /*8570*/  IADD3 R4, P6, R40, UR12, RZ ;  /* 0x0000000c28047c10 */ /* 0x000fe4000ffde0ff */
[----:B------:R0:W-:Y:S02]  /*8580*/  @P4 STG.E desc[UR16][R26.64], R23 ;  /* 0x000000171a004986 */ /* 0x0001e4000c101910 */
[----:B------:R-:W-:-:S04]  /*8590*/  IADD3.X R5, R41, UR13, RZ, P6, !PT ;  /* 0x0000000d29057c10 */ /* 0x000fc8000b7fe4ff */
[----:B------:R-:W-:Y:S05]  /*85a0*/  @!P1 BRA `(.L_x_276) ;  /* 0x0000000000049947 */ /* 0x000fea0003800000 */
[----:B------:R0:W5:Y:S02]  /*85b0*/  LDG.E.LTC128B R167, desc[UR16][R4.64] ;  /* 0x0000001004a77981 */ /* 0x000164000c1e1920 */
.L_x_276:
[----:B------:R-:W-:Y:S05]  /*85c0*/  BSYNC B1 ;  /* 0x0000000000017941 */ /* 0x000fea0003800000 */
.L_x_275:
[----:B0----5:R-:W-:Y:S01]  /*85d0*/  FMUL R4, R167, R10 ;  /* 0x0000000aa7047220 */ /* 0x021fe20000400000 */
        /* <DEDUP_REMOVED lines=10> */
.L_x_278:
[----:B------:R-:W-:Y:S05]  /*8680*/  BSYNC B1 ;  /* 0x0000000000017941 */ /* 0x000fea0003800000 */
.L_x_277:
[----:B------:R-:W-:Y:S01]  /*8690*/  ISETP.GT.AND P2, PT, R166, 0x8, P2 ;  /* 0x00000008a600780c */ /* 0x000fe20001744270 */
[----:B0----5:R-:W-:Y:S01]  /*86a0*/  FMUL R5, R167, R10 ;  /* 0x0000000aa7057220 */ /* 0x021fe20000400000 */
[----:B------:R-:W-:Y:S01]  /*86b0*/  IMAD.X R27, R37, 0x1, R21, P5 ;  /* 0x00000001251b7824 */ /* 0x000fe200028e0615 */
[----:B------:R-:W-:Y:S02]  /*86c0*/  BSSY B1, `(.L_x_279) ;  /* 0x0000007000017945 */ /* 0x000fe40003800000 */
[----:B------:R-:W-:-:S05]  /*86d0*/  FFMA R23, R150, R11, R5 ;  /* 0x0000000b96177223 */ /* 0x000fca0000000005 */
[----:B------:R0:W-:Y:S01]  /*86e0*/  @P0 STG.E desc[UR16][R26.64], R23 ;  /* 0x000000171a000986 */ /* 0x0001e2000c101910 */
[----:B------:R-:W-:-:S04]  /*86f0*/  IADD3 R4, P0, R40, UR10, RZ ;  /* 0x0000000a28047c10 */ /* 0x000fc8000ff1e0ff */
[----:B------:R-:W-:Y:S01]  /*8700*/  IADD3.X R5, R41, UR11, RZ, P0, !PT ;  /* 0x0000000b29057c10 */ /* 0x000fe200087fe4ff */
[----:B------:R-:W-:Y:S08]  /*8710*/  @!P2 BRA `(.L_x_280) ;  /* 0x000000000004a947 */ /* 0x000ff00003800000 */
[----:B------:R0:W5:Y:S02]  /*8720*/  LDG.E.LTC128B R167, desc[UR16][R4.64] ;  /* 0x0000001004a77981 */ /* 0x000164000c1e1920 */
.L_x_280:
[----:B------:R-:W-:Y:S05]  /*8730*/  BSYNC B1 ;  /* 0x0000000000017941 */ /* 0x000fea0003800000 */
.L_x_279:
[----:B------:R-:W-:Y:S05]  /*8740*/  @!P2 BRA `(.L_x_281) ;  /* 0x0000002c001ca947 */ /* 0x000fea0003800000 */
[----:B------:R-:W-:Y:S01]  /*8750*/  IADD3 R22, P0, R28, R22, RZ ;  /* 0x000000161c167210 */ /* 0x000fe20007f1e0ff */
[----:B0----5:R-:W-:-:S04]  /*8760*/  FMUL R4, R167, R10 ;  /* 0x0000000aa7047220 */ /* 0x021fc80000400000 */
[----:B------:R-:W-:Y:S02]  /*8770*/  IMAD.X R23, R29, 0x1, R21, P0 ;  /* 0x000000011d177824 */ /* 0x000fe400000e0615 */
[----:B------:R-:W-:-:S05]  /*8780*/  FFMA R151, R151, R11, R4 ;  /* 0x0000000b97977223 */ /* 0x000fca0000000004 */
[----:B------:R0:W-:Y:S01]  /*8790*/  STG.E desc[UR16][R22.64], R151 ;  /* 0x0000009716007986 */ /* 0x0001e2000c101910 */
[----:B------:R-:W-:Y:S05]  /*87a0*/  BRA `(.L_x_281) ;  /* 0x0000002c00047947 */ /* 0x000fea0003800000 */
.L_x_30:
[----:B------:R-:W-:Y:S01]  /*87b0*/  ULDC.64 UR10, c[0x0][0x6c0] ;  /* 0x0001b000000a7ab9 */ /* 0x000fe20000000a00 */
[----:B------:R-:W-:Y:S01]  /*87c0*/  ISETP.GT.AND P2, PT, R5, 0x1, PT ;  /* 0x000000010500780c */ /* 0x000fe20003f44270 */
[-C--:B--2---:R-:W-:Y:S01]  /*87d0*/  FMUL R21, R24, R11.reuse ;  /* 0x0000000b18157220 */ /* 0x084fe20000400000 */
[----:B------:R-:W-:Y:S01]  /*87e0*/  LEA R152, P0, R172, UR10, 0x2 ;  /* 0x0000000aac987c11 */ /* 0x000fe2000f8010ff */
[-C--:B------:R-:W-:Y:S01]  /*87f0*/  FMUL R155, R25, R11.reuse ;  /* 0x0000000b199b7220 */ /* 0x080fe20000400000 */
[----:B------:R-:W-:Y:S01]  /*8800*/  ISETP.GT.AND P1, PT, R166, 0x8, P1 ;  /* 0x00000008a600780c */ /* 0x000fe20000f24270 */
[----:B------:R-:W-:Y:S01]  /*8810*/  IMAD.SHL.U32 R6, R22, 0x20, RZ ;  /* 0x0000002016067824 */ /* 0x000fe200078e00ff */
[----:B------:R-:W-:Y:S01]  /*8820*/  LEA.HI.X R153, R172, UR11, R163, 0x2, P0 ;  /* 0x0000000bac997c11 */ /* 0x000fe200080f14a3 */
[-C--:B------:R-:W-:Y:S01]  /*8830*/  FMUL R157, R26, R11.reuse ;  /* 0x0000000b1a9d7220 */ /* 0x080fe20000400000 */
[----:B------:R-:W-:Y:S01]  /*8840*/  ISETP.GT.AND P4, PT, R166, RZ, P2 ;  /* 0x000000ffa600720c */ /* 0x000fe20001784270 */
[-C--:B------:R-:W-:Y:S01]  /*8850*/  FMUL R159, R27, R11.reuse ;  /* 0x0000000b1b9f7220 */ /* 0x080fe20000400000 */
[C-C-:B------:R-:W-:Y:S01]  /*8860*/  SHF.L.U64.HI R4, R22.reuse, 0x5, R23.reuse ;  /* 0x0000000516047819 */ /* 0x140fe20000010217 */
[----:B------:R0:W-:Y:S01]  /*8870*/  @P5 STG.E desc[UR16][R152.64], R21 ;  /* 0x0000001598005986 */ /* 0x0001e2000c101910 */
[-C--:B------:R-:W-:Y:S01]  /*8880*/  LEA R24, P5, R22, R152.reuse, 0x2 ;  /* 0x0000009816187211 */ /* 0x080fe200078a10ff */
[-C--:B------:R-:W-:Y:S01]  /*8890*/  FMUL R161, R28, R11.reuse ;  /* 0x0000000b1ca17220 */ /* 0x080fe20000400000 */
[----:B------:R-:W-:Y:S01]  /*88a0*/  ISETP.GT.AND P0, PT, R5, 0x8, PT ;  /* 0x000000080500780c */ /* 0x000fe20003f04270 */
[----:B------:R-:W-:Y:S01]  /*88b0*/  FMUL R37, R37, R11 ;  /* 0x0000000b25257220 */ /* 0x000fe20000400000 */
[----:B------:R-:W-:Y:S01]  /*88c0*/  LEA.HI.X R25, R22, R153, R23, 0x2, P5 ;  /* 0x0000009916197211 */ /* 0x000fe200028f1417 */
[----:B------:R-:W-:Y:S01]  /*88d0*/  @P1 IMAD.MOV.U32 R22, RZ, RZ, R152 ;  /* 0x000000ffff161224 */ /* 0x000fe200078e0098 */
[C---:B------:R-:W-:Y:S01]  /*88e0*/  ISETP.GT.AND P2, PT, R166.reuse, 0x8, P2 ;  /* 0x00000008a600780c */ /* 0x040fe20001744270 */
[--C-:B------:R-:W-:Y:S01]  /*88f0*/  @P1 IMAD.MOV.U32 R23, RZ, RZ, R153.reuse ;  /* 0x000000ffff171224 */ /* 0x100fe200078e0099 */
[----:B------:R-:W-:Y:S01]  /*8900*/  ISETP.GT.AND P5, PT, R166, RZ, P0 ;  /* 0x000000ffa600720c */ /* 0x000fe200007a4270 */
[----:B------:R1:W-:Y:S01]  /*8910*/  @P4 STG.E desc[UR16][R24.64], R155 ;  /* 0x0000009b18004986 */ /* 0x0003e2000c101910 */
[C---:B------:R-:W-:Y:S01]  /*8920*/  IADD3 R26, P4, R6.reuse, R152, RZ ;  /* 0x00000098061a7210 */ /* 0x040fe20007f9e0ff */
[-C--:B------:R-:W-:Y:S01]  /*8930*/  FMUL R39, R39, R11.reuse ;  /* 0x0000000b27277220 */ /* 0x080fe20000400000 */
[----:B------:R-:W-:Y:S01]  /*8940*/  IADD3 R28, P6, R6, R24, RZ ;  /* 0x00000018061c7210 */ /* 0x000fe20007fde0ff */
[----:B------:R2:W-:Y:S01]  /*8950*/  @P1 STG.E desc[UR16][R22.64+0x20], R157 ;  /* 0x0000209d16001986 */ /* 0x0005e2000c101910 */
[----:B------:R-:W-:Y:S01]  /*8960*/  ISETP.GT.AND P1, PT, R5, 0x9, PT ;  /* 0x000000090500780c */ /* 0x000fe20003f24270 */
[----:B------:R-:W-:Y:S01]  /*8970*/  IMAD.X R27, R4, 0x1, R153, P4 ;  /* 0x00000001041b7824 */ /* 0x000fe200020e0699 */
[C---:B------:R-:W-:Y:S01]  /*8980*/  ISETP.GT.AND P0, PT, R166.reuse, 0x8, P0 ;  /* 0x00000008a600780c */ /* 0x040fe20000704270 */
[-C--:B------:R-:W-:Y:S01]  /*8990*/  FMUL R41, R41, R11.reuse ;  /* 0x0000000b29297220 */ /* 0x080fe20000400000 */
[----:B------:R-:W-:Y:S01]  /*89a0*/  ISETP.GT.AND P4, PT, R166, RZ, P1 ;  /* 0x000000ffa600720c */ /* 0x000fe20000f84270 */
[----:B------:R3:W-:Y:S01]  /*89b0*/  @P2 STG.E desc[UR16][R24.64+0x20], R159 ;  /* 0x0000209f18002986 */ /* 0x0007e2000c101910 */
[----:B0-----:R-:W-:Y:S01]  /*89c0*/  IADD3 R21, P2, R6, 0x20, RZ ;  /* 0x0000002006157810 */ /* 0x001fe20007f5e0ff */
[-C--:B-1----:R-:W-:Y:S01]  /*89d0*/  FMUL R155, R30, R11.reuse ;  /* 0x0000000b1e9b7220 */ /* 0x082fe20000400000 */
[----:B------:R-:W-:Y:S01]  /*89e0*/  ISETP.GT.AND P1, PT, R166, 0x8, P1 ;  /* 0x00000008a600780c */ /* 0x000fe20000f24270 */
[----:B------:R-:W-:Y:S01]  /*89f0*/  @P5 STG.E desc[UR16][R26.64], R161 ;  /* 0x000000a11a005986 */ /* 0x000fe2000c101910 */
[----:B------:R-:W-:Y:S01]  /*8a00*/  IADD3 R152, P5, R21, R152, RZ ;  /* 0x0000009815987210 */ /* 0x000fe20007fbe0ff */
[----:B--2---:R-:W-:Y:S01]  /*8a10*/  FMUL R23, R29, R11 ;  /* 0x0000000b1d177220 */ /* 0x004fe20000400000 */
[----:B------:R-:W-:-:S02]  /*8a20*/  IMAD.X R29, R4, 0x1, R25, P6 ;  /* 0x00000001041d7824 */ /* 0x000fc400030e0619 */
[-C--:B------:R-:W-:Y:S01]  /*8a30*/  FMUL R157, R31, R11.reuse ;  /* 0x0000000b1f9d7220 */ /* 0x080fe20000400000 */
[----:B------:R-:W-:Y:S01]  /*8a40*/  IMAD.X R22, RZ, RZ, R4, P2 ;  /* 0x000000ffff167224 */ /* 0x000fe200010e0604 */
[----:B------:R-:W-:Y:S01]  /*8a50*/  ISETP.GT.AND P2, PT, R5, 0x10, PT ;  /* 0x000000100500780c */ /* 0x000fe20003f44270 */
[-C--:B------:R-:W-:Y:S01]  /*8a60*/  FMUL R43, R43, R11.reuse ;  /* 0x0000000b2b2b7220 */ /* 0x080fe20000400000 */
[----:B------:R0:W-:Y:S01]  /*8a70*/  @P4 STG.E desc[UR16][R28.64], R23 ;  /* 0x000000171c004986 */ /* 0x0001e2000c101910 */
[----:B------:R-:W-:Y:S01]  /*8a80*/  IMAD.X R153, R22, 0x1, R153, P5 ;  /* 0x0000000116997824 */ /* 0x000fe200028e0699 */
[----:B---3--:R-:W-:Y:S01]  /*8a90*/  IADD3 R24, P4, R21, R24, RZ ;  /* 0x0000001815187210 */ /* 0x008fe20007f9e0ff */
[-C--:B------:R-:W-:Y:S01]  /*8aa0*/  FMUL R159, R32, R11.reuse ;  /* 0x0000000b209f7220 */ /* 0x080fe20000400000 */
[----:B------:R-:W-:Y:S01]  /*8ab0*/  ISETP.GT.AND P5, PT, R166, RZ, P2 ;  /* 0x000000ffa600720c */ /* 0x000fe200017a4270 */
[-C--:B------:R-:W-:Y:S01]  /*8ac0*/  FMUL R45, R45, R11.reuse ;  /* 0x0000000b2d2d7220 */ /* 0x080fe20000400000 */
[----:B------:R1:W-:Y:S01]  /*8ad0*/  @P0 STG.E desc[UR16][R152.64], R155 ;  /* 0x0000009b98000986 */ /* 0x0003e2000c101910 */
[----:B------:R-:W-:Y:S01]  /*8ae0*/  ISETP.GT.AND P0, PT, R5, 0x11, PT ;  /* 0x000000110500780c */ /* 0x000fe20003f04270 */
[----:B------:R-:W-:Y:S01]  /*8af0*/  IMAD.X R25, R22, 0x1, R25, P4 ;  /* 0x0000000116197824 */ /* 0x000fe200020e0619 */
[----:B------:R-:W-:Y:S01]  /*8b00*/  IADD3 R30, P6, R6, R26, RZ ;  /* 0x0000001a061e7210 */ /* 0x000fe20007fde0ff */
[-C--:B------:R-:W-:Y:S01]  /*8b10*/  FMUL R47, R47, R11.reuse ;  /* 0x0000000b2f2f7220 */ /* 0x080fe20000400000 */
[----:B------:R-:W-:Y:S01]  /*8b20*/  ISETP.GT.AND P4, PT, R166, RZ, P0 ;  /* 0x000000ffa600720c */ /* 0x000fe20000784270 */
[-C--:B0-----:R-:W-:Y:S01]  /*8b30*/  FMUL R23, R33, R11.reuse ;  /* 0x0000000b21177220 */ /* 0x081fe20000400000 */
[----:B------:R0:W-:Y:S01]  /*8b40*/  @P1 STG.E desc[UR16][R24.64], R157 ;  /* 0x0000009d18001986 */ /* 0x0001e2000c101910 */
[----:B------:R-:W-:Y:S01]  /*8b50*/  IMAD.X R31, R4, 0x1, R27, P6 ;  /* 0x00000001041f7824 */ /* 0x000fe200030e061b */
[----:B------:R-:W-:Y:S01]  /*8b60*/  ISETP.GT.AND P1, PT, R166, 0x8, P2 ;  /* 0x00000008a600780c */ /* 0x000fe20001724270 */
[-C--:B------:R-:W-:Y:S01]  /*8b70*/  FMUL R49, R49, R11.reuse ;  /* 0x0000000b31317220 */ /* 0x080fe20000400000 */
[----:B------:R-:W-:Y:S01]  /*8b80*/  IADD3 R32, P2, R6, R28, RZ ;  /* 0x0000001c06207210 */ /* 0x000fe20007f5e0ff */
[-C--:B-1----:R-:W-:Y:S01]  /*8b90*/  FMUL R153, R34, R11.reuse ;  /* 0x0000000b22997220 */ /* 0x082fe20000400000 */
[----:B------:R-:W-:Y:S01]  /*8ba0*/  @P5 STG.E desc[UR16][R30.64], R159 ;  /* 0x0000009f1e005986 */ /* 0x000fe2000c101910 */
[----:B------:R-:W-:Y:S01]  /*8bb0*/  IADD3 R26, P5, R21, R26, RZ ;  /* 0x0000001a151a7210 */ /* 0x000fe20007fbe0ff */
[-C--:B------:R-:W-:Y:S01]  /*8bc0*/  FMUL R155, R35, R11.reuse ;  /* 0x0000000b239b7220 */ /* 0x080fe20000400000 */
[----:B------:R-:W-:Y:S01]  /*8bd0*/  IMAD.X R33, R4, 0x1, R29, P2 ;  /* 0x0000000104217824 */ /* 0x000fe200010e061d */
[----:B------:R-:W-:Y:S01]  /*8be0*/  ISETP.GT.AND P0, PT, R166, 0x8, P0 ;  /* 0x00000008a600780c */ /* 0x000fe20000704270 */
[-C--:B------:R-:W-:Y:S01]  /*8bf0*/  FMUL R51, R51, R11.reuse ;  /* 0x0000000b33337220 */ /* 0x080fe20000400000 */
[----:B------:R-:W-:Y:S01]  /*8c00*/  ISETP.GT.AND P2, PT, R5, 0x18, PT ;  /* 0x000000180500780c */ /* 0x000fe20003f44270 */
[----:B------:R-:W-:Y:S01]  /*8c10*/  IMAD.X R27, R22, 0x1, R27, P5 ;  /* 0x00000001161b7824 */ /* 0x000fe200028e061b */
[----:B------:R1:W-:Y:S01]  /*8c20*/  @P4 STG.E desc[UR16][R32.64], R23 ;  /* 0x0000001720004986 */ /* 0x0003e2000c101910 */
[----:B0-----:R-:W-:Y:S01]  /*8c30*/  IADD3 R24, P4, R21, R28, RZ ;  /* 0x0000001c15187210 */ /* 0x001fe20007f9e0ff */
[-C--:B------:R-:W-:Y:S01]  /*8c40*/  FMUL R157, R36, R11.reuse ;  /* 0x0000000b249d7220 */ /* 0x080fe20000400000 */
[----:B------:R-:W-:Y:S01]  /*8c50*/  ISETP.GT.AND P5, PT, R166, RZ, P2 ;  /* 0x000000ffa600720c */ /* 0x000fe200017a4270 */
[----:B------:R0:W-:Y:S01]  /*8c60*/  @P1 STG.E desc[UR16][R26.64], R153 ;  /* 0x000000991a001986 */ /* 0x0001e2000c101910 */
[----:B------:R-:W-:Y:S01]  /*8c70*/  ISETP.GT.AND P1, PT, R5, 0x19, PT ;  /* 0x000000190500780c */ /* 0x000fe20003f24270 */
[----:B------:R-:W-:Y:S01]  /*8c80*/  IMAD.X R25, R22, 0x1, R29, P4 ;  /* 0x0000000116197824 */ /* 0x000fe200020e061d */
[----:B------:R-:W-:Y:S01]  /*8c90*/  IADD3 R28, P6, R6, R30, RZ ;  /* 0x0000001e061c7210 */ /* 0x000fe20007fde0ff */
[-C--:B------:R-:W-:Y:S01]  /*8ca0*/  FMUL R53, R53, R11.reuse ;  /* 0x0000000b35357220 */ /* 0x080fe20000400000 */
[----:B------:R-:W-:Y:S01]  /*8cb0*/  ISETP.GT.AND P4, PT, R166, RZ, P1 ;  /* 0x000000ffa600720c */ /* 0x000fe20000f84270 */
[-C--:B------:R-:W-:Y:S01]  /*8cc0*/  FMUL R55, R55, R11.reuse ;  /* 0x0000000b37377220 */ /* 0x080fe20000400000 */
[----:B------:R2:W-:Y:S01]  /*8cd0*/  @P0 STG.E desc[UR16][R24.64], R155 ;  /* 0x0000009b18000986 */ /* 0x0005e2000c101910 */
[----:B------:R-:W-:Y:S01]  /*8ce0*/  IMAD.X R29, R4, 0x1, R31, P6 ;  /* 0x00000001041d7824 */ /* 0x000fe200030e061f */
[----:B------:R-:W-:Y:S01]  /*8cf0*/  ISETP.GT.AND P0, PT, R166, 0x8, P2 ;  /* 0x00000008a600780c */ /* 0x000fe20001704270 */
[-C--:B-1----:R-:W-:Y:S01]  /*8d00*/  FMUL R23, R38, R11.reuse ;  /* 0x0000000b26177220 */ /* 0x082fe20000400000 */
[----:B------:R-:W-:Y:S01]  /*8d10*/  IADD3 R34, P2, R6, R32, RZ ;  /* 0x0000002006227210 */ /* 0x000fe20007f5e0ff */
[-C--:B0-----:R-:W-:Y:S01]  /*8d20*/  FMUL R153, R40, R11.reuse ;  /* 0x0000000b28997220 */ /* 0x081fe20000400000 */
        /* <DEDUP_REMOVED lines=9> */
[----:B--2---:R-:W-:Y:S01]  /*8dc0*/  IADD3 R24, P4, R21, R32, RZ ;  /* 0x0000002015187210 */ /* 0x004fe20007f9e0ff */
        /* <DEDUP_REMOVED lines=12> */
[-C--:B0-----:R-:W-:Y:S01]  /*8e90*/  FMUL R37, R44, R11.reuse ;  /* 0x0000000b2c257220 */ /* 0x081fe20000400000 */
        /* <DEDUP_REMOVED lines=10> */
[----:B------:R-:W-:Y:S01]  /*8f40*/  @P4 STG.E desc[UR16][R32.64], R41 ;  /* 0x0000002920004986 */ /* 0x000fe2000c101910 */
        /* <DEDUP_REMOVED lines=13> */
[-C--:B------:R-:W-:Y:S01]  /*9020*/  FMUL R77, R77, R11.reuse ;  /* 0x0000000b4d4d7220 */ /* 0x080fe20000400000 */
[----:B------:R-:W-:Y:S01]  /*9030*/  IADD3 R34, P2, R6, R32, RZ ;  /* 0x0000002006227210 */ /* 0x000fe20007f5e0ff */
[-C--:B0-----:R-:W-:Y:S01]  /*9040*/  FMUL R23, R46, R11.reuse ;  /* 0x0000000b2e177220 */ /* 0x081fe20000400000 */
[----:B------:R0:W-:Y:S01]  /*9050*/  @P5 STG.E desc[UR16][R28.64], R37 ;  /* 0x000000251c005986 */ /* 0x0001e2000c101910 */
        /* <DEDUP_REMOVED lines=8> */
[----:B-1----:R-:W-:Y:S01]  /*90e0*/  IADD3 R24, P4, R21, R32, RZ ;  /* 0x0000002015187210 */ /* 0x002fe20007f9e0ff */
[-C--:B------:R-:W-:Y:S01]  /*90f0*/  FMUL R83, R83, R11.reuse ;  /* 0x0000000b53537220 */ /* 0x080fe20000400000 */
[----:B------:R-:W-:Y:S01]  /*9100*/  ISETP.GT.AND P5, PT, R166, RZ, P2 ;  /* 0x000000ffa600720c */ /* 0x000fe200017a4270 */
[----:B------:R1:W-:Y:S01]  /*9110*/  @P0 STG.E desc[UR16][R26.64], R23 ;  /* 0x000000171a000986 */ /* 0x0003e2000c101910 */
[----:B------:R-:W-:Y:S01]  /*9120*/  ISETP.GT.AND P0, PT, R5, 0x31, PT ;  /* 0x000000310500780c */ /* 0x000fe20003f04270 */
[----:B------:R-:W-:Y:S01]  /*9130*/  IMAD.X R25, R22, 0x1, R33, P4 ;  /* 0x0000000116197824 */ /* 0x000fe200020e0621 */
[----:B------:R-:W-:Y:S01]  /*9140*/  IADD3 R30, P6, R6, R28, RZ ;  /* 0x0000001c061e7210 */ /* 0x000fe20007fde0ff */
[-C--:B0-----:R-:W-:Y:S01]  /*9150*/  FMUL R37, R48, R11.reuse ;  /* 0x0000000b30257220 */ /* 0x081fe20000400000 */
[----:B------:R-:W-:Y:S01]  /*9160*/  ISETP.GT.AND P4, PT, R166, RZ, P0 ;  /* 0x000000ffa600720c */ /* 0x000fe20000784270 */
[-C--:B------:R-:W-:Y:S01]  /*9170*/  FMUL R85, R85, R11.reuse ;  /* 0x0000000b55557220 */ /* 0x080fe20000400000 */
[----:B------:R0:W-:Y:S01]  /*9180*/  @P1 STG.E desc[UR16][R24.64], R47 ;  /* 0x0000002f18001986 */ /* 0x0001e2000c101910 */
[----:B------:R-:W-:Y:S01]  /*9190*/  IMAD.X R31, R4, 0x1, R29, P6 ;  /* 0x00000001041f7824 */ /* 0x000fe200030e061d */
[----:B------:R-:W-:Y:S01]  /*91a0*/  ISETP.GT.AND P1, PT, R166, 0x8, P2 ;  /* 0x00000008a600780c */ /* 0x000fe20001724270 */
[-C--:B------:R-:W-:Y:S01]  /*91b0*/  FMUL R87, R87, R11.reuse ;  /* 0x0000000b57577220 */ /* 0x080fe20000400000 */
[----:B------:R-:W-:Y:S01]  /*91c0*/  IADD3 R32, P2, R6, R34, RZ ;  /* 0x0000002206207210 */ /* 0x000fe20007f5e0ff */
[-C--:B-1----:R-:W-:Y:S01]  /*91d0*/  FMUL R23, R50, R11.reuse ;  /* 0x0000000b32177220 */ /* 0x082fe20000400000 */
        /* <DEDUP_REMOVED lines=9> */
[----:B0-----:R-:W-:Y:S01]  /*9270*/  IADD3 R24, P4, R21, R34, RZ ;  /* 0x0000002215187210 */ /* 0x001fe20007f9e0ff */
[-C--:B------:R-:W-:Y:S01]  /*9280*/  FMUL R93, R93, R11.reuse ;  /* 0x0000000b5d5d7220 */ /* 0x080fe20000400000 */
[----:B------:R-:W-:Y:S01]  /*9290*/  ISETP.GT.AND P5, PT, R166, RZ, P2 ;  /* 0x000000ffa600720c */ /* 0x000fe200017a4270 */
[----:B------:R0:W-:Y:S01]  /*92a0*/  @P1 STG.E desc[UR16][R26.64], R23 ;  /* 0x000000171a001986 */ /* 0x0001e2000c101910 */
[----:B------:R-:W-:Y:S01]  /*92b0*/  ISETP.GT.AND P1, PT, R5, 0x39, PT ;  /* 0x000000390500780c */ /* 0x000fe20003f24270 */
[----:B------:R-:W-:Y:S01]  /*92c0*/  IMAD.X R25, R22, 0x1, R35, P4 ;  /* 0x0000000116197824 */ /* 0x000fe200020e0623 */
[----:B------:R-:W-:Y:S01]  /*92d0*/  IADD3 R28, P6, R6, R30, RZ ;  /* 0x0000001e061c7210 */ /* 0x000fe20007fde0ff */
[-C--:B-1----:R-:W-:Y:S01]  /*92e0*/  FMUL R37, R52, R11.reuse ;  /* 0x0000000b34257220 */ /* 0x082fe20000400000 */
        /* <DEDUP_REMOVED lines=87> */
[----:B------:R-:W-:Y:S01]  /*9860*/  ISETP.GT.AND P2, PT, R5, 0x58, PT ;  /* 0x000000580500780c */ /* 0x000fe20003f44270 */
[-C--:B------:R-:W-:Y:S01]  /*9870*/  FMUL R131, R131, R11.reuse ;  /* 0x0000000b83837220 */ /* 0x080fe20000400000 */
[----:B------:R-:W-:Y:S01]  /*9880*/  ISETP.GT.AND P0, PT, R166, 0x8, P0 ;  /* 0x00000008a600780c */ /* 0x000fe20000704270 */
[----:B------:R-:W-:Y:S01]  /*9890*/  IMAD.X R27, R22, 0x1, R29, P5 ;  /* 0x00000001161b7824 */ /* 0x000fe200028e061d */
[----:B------:R-:W-:Y:S01]  /*98a0*/  @P4 STG.E desc[UR16][R32.64], R65 ;  /* 0x0000004120004986 */ /* 0x000fe2000c101910 */
[----:B------:R-:W-:Y:S01]  /*98b0*/  ISETP.GT.AND P5, PT, R166, RZ, P2 ;  /* 0x000000ffa600720c */ /* 0x000fe200017a4270 */
[-C--:B------:R-:W-:Y:S01]  /*98c0*/  FMUL R133, R133, R11.reuse ;  /* 0x0000000b85857220 */ /* 0x080fe20000400000 */
[----:B0-----:R-:W-:Y:S01]  /*98d0*/  IADD3 R24, P4, R21, R34, RZ ;  /* 0x0000002215187210 */ /* 0x001fe20007f9e0ff */
[----:B------:R0:W-:Y:S01]  /*98e0*/  @P1 STG.E desc[UR16][R26.64], R23 ;  /* 0x000000171a001986 */ /* 0x0001e2000c101910 */
[----:B------:R-:W-:Y:S01]  /*98f0*/  IADD3 R28, P6, R6, R30, RZ ;  /* 0x0000001e061c7210 */ /* 0x000fe20007fde0ff */
[-C--:B-1----:R-:W-:Y:S01]  /*9900*/  FMUL R37, R68, R11.reuse ;  /* 0x0000000b44257220 */ /* 0x082fe20000400000 */
[----:B------:R-:W-:Y:S01]  /*9910*/  ISETP.GT.AND P1, PT, R5, 0x59, PT ;  /* 0x000000590500780c */ /* 0x000fe20003f24270 */
[----:B------:R-:W-:Y:S01]  /*9920*/  IMAD.X R25, R22, 0x1, R35, P4 ;  /* 0x0000000116197824 */ /* 0x000fe200020e0623 */
[----:B------:R-:W-:Y:S01]  /*9930*/  ISETP.GT.AND P2, PT, R166, 0x8, P2 ;  /* 0x00000008a600780c */ /* 0x000fe20001744270 */
[----:B------:R-:W-:Y:S01]  /*9940*/  IMAD.X R29, R4, 0x1, R31, P6 ;  /* 0x00000001041d7824 */ /* 0x000fe200030e061f */
[----:B------:R-:W-:Y:S01]  /*9950*/  ISETP.GT.AND P4, PT, R166, RZ, P1 ;  /* 0x000000ffa600720c */ /* 0x000fe20000f84270 */
[-C--:B------:R-:W-:Y:S01]  /*9960*/  FMUL R135, R135, R11.reuse ;  /* 0x0000000b87877220 */ /* 0x080fe20000400000 */
[----:B------:R1:W-:Y:S01]  /*9970*/  @P0 STG.E desc[UR16][R24.64], R67 ;  /* 0x0000004318000986 */ /* 0x0003e2000c101910 */
[----:B------:R-:W-:Y:S01]  /*9980*/  IADD3 R34, P0, R6, R32, RZ ;  /* 0x0000002006227210 */ /* 0x000fe20007f1e0ff */
[-C--:B------:R-:W-:Y:S01]  /*9990*/  FMUL R137, R137, R11.reuse ;  /* 0x0000000b89897220 */ /* 0x080fe20000400000 */
[----:B------:R-:W-:Y:S01]  /*99a0*/  ISETP.GT.AND P1, PT, R166, 0x8, P1 ;  /* 0x00000008a600780c */ /* 0x000fe20000f24270 */
[----:B------:R2:W-:Y:S01]  /*99b0*/  @P5 STG.E desc[UR16][R28.64], R37 ;  /* 0x000000251c005986 */ /* 0x0005e2000c101910 */
[----:B0-----:R-:W-:Y:S01]  /*99c0*/  IADD3 R26, P5, R21, R30, RZ ;  /* 0x0000001e151a7210 */ /* 0x001fe20007fbe0ff */
[----:B------:R-:W-:Y:S01]  /*99d0*/  IMAD.X R35, R4, 0x1, R33, P0 ;  /* 0x0000000104237824 */ /* 0x000fe200000e0621 */
[----:B------:R-:W-:Y:S01]  /*99e0*/  ISETP.GT.AND P0, PT, R5, 0x60, PT ;  /* 0x000000600500780c */ /* 0x000fe20003f04270 */
[-C--:B------:R-:W-:Y:S01]  /*99f0*/  FMUL R23, R70, R11.reuse ;  /* 0x0000000b46177220 */ /* 0x080fe20000400000 */
[----:B------:R-:W-:Y:S01]  /*9a00*/  IADD3 R30, P6, R6, R28, RZ ;  /* 0x0000001c061e7210 */ /* 0x000fe20007fde0ff */
[----:B------:R-:W-:Y:S01]  /*9a10*/  IMAD.X R27, R22, 0x1, R31, P5 ;  /* 0x00000001161b7824 */ /* 0x000fe200028e061f */
[----:B------:R-:W-:Y:S01]  /*9a20*/  @P4 STG.E desc[UR16][R34.64], R69 ;  /* 0x0000004522004986 */ /* 0x000fe2000c101910 */
[----:B-1----:R-:W-:Y:S01]  /*9a30*/  IADD3 R24, P5, R21, R32, RZ ;  /* 0x0000002015187210 */ /* 0x002fe20007fbe0ff */
[----:B------:R-:W-:Y:S01]  /*9a40*/  FMUL R139, R139, R11 ;  /* 0x0000000b8b8b7220 */ /* 0x000fe20000400000 */
[----:B------:R-:W-:Y:S01]  /*9a50*/  ISETP.GT.AND P4, PT, R166, RZ, P0 ;  /* 0x000000ffa600720c */ /* 0x000fe20000784270 */
[----:B------:R0:W-:Y:S01]  /*9a60*/  @P2 STG.E desc[UR16][R26.64], R23 ;  /* 0x000000171a002986 */ /* 0x0001e2000c101910 */
[----:B------:R-:W-:Y:S01]  /*9a70*/  ISETP.GT.AND P2, PT, R5, 0x61, PT ;  /* 0x000000610500780c */ /* 0x000fe20003f44270 */
[----:B------:R-:W-:-:S02]  /*9a80*/  IMAD.X R25, R22, 0x1, R33, P5 ;  /* 0x0000000116197824 */ /* 0x000fc400028e0621 */
[-C--:B--2---:R-:W-:Y:S01]  /*9a90*/  FMUL R37, R72, R11.reuse ;  /* 0x0000000b48257220 */ /* 0x084fe20000400000 */
[----:B------:R-:W-:Y:S01]  /*9aa0*/  IMAD.X R31, R4, 0x1, R29, P6 ;  /* 0x00000001041f7824 */ /* 0x000fe200030e061d */
[----:B------:R-:W-:Y:S01]  /*9ab0*/  ISETP.GT.AND P5, PT, R166, RZ, P2 ;  /* 0x000000ffa600720c */ /* 0x000fe200017a4270 */
[-C--:B------:R-:W-:Y:S01]  /*9ac0*/  FMUL R141, R141, R11.reuse ;  /* 0x0000000b8d8d7220 */ /* 0x080fe20000400000 */
[----:B------:R1:W-:Y:S01]  /*9ad0*/  @P1 STG.E desc[UR16][R24.64], R71 ;  /* 0x0000004718001986 */ /* 0x0003e2000c101910 */
[----:B------:R-:W-:Y:S01]  /*9ae0*/  IADD3 R32, P1, R6, R34, RZ ;  /* 0x0000002206207210 */ /* 0x000fe20007f3e0ff */
[-C--:B------:R-:W-:Y:S01]  /*9af0*/  FMUL R143, R143, R11.reuse ;  /* 0x0000000b8f8f7220 */ /* 0x080fe20000400000 */
[----:B------:R-:W-:Y:S01]  /*9b00*/  ISETP.GT.AND P0, PT, R166, 0x8, P0 ;  /* 0x00000008a600780c */ /* 0x000fe20000704270 */
[-C--:B------:R-:W-:Y:S01]  /*9b10*/  FMUL R145, R145, R11.reuse ;  /* 0x0000000b91917220 */ /* 0x080fe20000400000 */
[----:B------:R2:W-:Y:S01]  /*9b20*/  @P4 STG.E desc[UR16][R30.64], R37 ;  /* 0x000000251e004986 */ /* 0x0005e2000c101910 */
[----:B0-----:R-:W-:Y:S01]  /*9b30*/  IADD3 R26, P4, R21, R28, RZ ;  /* 0x0000001c151a7210 */ /* 0x001fe20007f9e0ff */
[----:B------:R-:W-:Y:S01]  /*9b40*/  IMAD.X R33, R4, 0x1, R35, P1 ;  /* 0x0000000104217824 */ /* 0x000fe200008e0623 */
[----:B------:R-:W-:Y:S01]  /*9b50*/  ISETP.GT.AND P1, PT, R5, 0x68, PT ;  /* 0x000000680500780c */ /* 0x000fe20003f24270 */
[-C--:B------:R-:W-:Y:S01]  /*9b60*/  FMUL R23, R74, R11.reuse ;  /* 0x0000000b4a177220 */ /* 0x080fe20000400000 */
[----:B------:R-:W-:Y:S01]  /*9b70*/  ISETP.GT.AND P2, PT, R166, 0x8, P2 ;  /* 0x00000008a600780c */ /* 0x000fe20001744270 */
        /* <DEDUP_REMOVED lines=9> */
[-C--:B--2---:R-:W-:Y:S01]  /*9c10*/  FMUL R37, R76, R11.reuse ;  /* 0x0000000b4c257220 */ /* 0x084fe20000400000 */
[----:B------:R-:W-:Y:S01]  /*9c20*/  ISETP.GT.AND P5, PT, R166, RZ, P0 ;  /* 0x000000ffa600720c */ /* 0x000fe200007a4270 */
[-C--:B------:R-:W-:Y:S01]  /*9c30*/  FMUL R149, R149, R11.reuse ;  /* 0x0000000b95957220 */ /* 0x080fe20000400000 */
[----:B------:R1:W-:Y:S01]  /*9c40*/  @P2 STG.E desc[UR16][R24.64], R75 ;  /* 0x0000004b18002986 */ /* 0x0003e2000c101910 */
[----:B------:R-:W-:Y:S01]  /*9c50*/  IMAD.X R29, R4, 0x1, R31, P6 ;  /* 0x00000001041d7824 */ /* 0x000fe200030e061f */
[----:B------:R-:W-:Y:S01]  /*9c60*/  IADD3 R34, P2, R6, R32, RZ ;  /* 0x0000002006227210 */ /* 0x000fe20007f5e0ff */
[-C--:B------:R-:W-:Y:S01]  /*9c70*/  FMUL R151, R151, R11.reuse ;  /* 0x0000000b97977220 */ /* 0x080fe20000400000 */
[----:B------:R-:W-:Y:S01]  /*9c80*/  ISETP.GT.AND P1, PT, R166, 0x8, P1 ;  /* 0x00000008a600780c */ /* 0x000fe20000f24270 */
[----:B0-----:R-:W-:Y:S01]  /*9c90*/  FMUL R23, R78, R11 ;  /* 0x0000000b4e177220 */ /* 0x001fe20000400000 */
[----:B------:R0:W-:Y:S01]  /*9ca0*/  @P4 STG.E desc[UR16][R28.64], R37 ;  /* 0x000000251c004986 */ /* 0x0001e2000c101910 */
[----:B------:R-:W-:Y:S01]  /*9cb0*/  IADD3 R26, P4, R21, R30, RZ ;  /* 0x0000001e151a7210 */ /* 0x000fe20007f9e0ff */
[----:B------:R-:W-:Y:S01]  /*9cc0*/  IMAD.X R35, R4, 0x1, R33, P2 ;  /* 0x0000000104237824 */ /* 0x000fe200010e0621 */
[----:B------:R-:W-:-:S02]  /*9cd0*/  ISETP.GT.AND P2, PT, R5, 0x70, PT ;  /* 0x000000700500780c */ /* 0x000fc40003f44270 */
[----:B------:R-:W-:Y:S01]  /*9ce0*/  ISETP.GT.AND P0, PT, R166, 0x8, P0 ;  /* 0x00000008a600780c */ /* 0x000fe20000704270 */
[----:B------:R-:W-:Y:S01]  /*9cf0*/  IMAD.X R27, R22, 0x1, R31, P4 ;  /* 0x00000001161b7824 */ /* 0x000fe200020e061f */
[----:B------:R-:W-:Y:S01]  /*9d00*/  @P5 STG.E desc[UR16][R34.64], R77 ;  /* 0x0000004d22005986 */ /* 0x000fe2000c101910 */
[----:B-1----:R-:W-:Y:S02]  /*9d10*/  IADD3 R24, P5, R21, R32, RZ ;  /* 0x0000002015187210 */ /* 0x002fe40007fbe0ff */
[----:B------:R-:W-:Y:S01]  /*9d20*/  ISETP.GT.AND P4, PT, R166, RZ, P2 ;  /* 0x000000ffa600720c */ /* 0x000fe20001784270 */
[----:B------:R1:W-:Y:S01]  /*9d30*/  @P1 STG.E desc[UR16][R26.64], R23 ;  /* 0x000000171a001986 */ /* 0x0003e2000c101910 */
[----:B------:R-:W-:Y:S01]  /*9d40*/  ISETP.GT.AND P1, PT, R5, 0x71, PT ;  /* 0x000000710500780c */ /* 0x000fe20003f24270 */
[----:B------:R-:W-:Y:S01]  /*9d50*/  IMAD.X R25, R22, 0x1, R33, P5 ;  /* 0x0000000116197824 */ /* 0x000fe200028e0621 */
[----:B------:R-:W-:Y:S01]  /*9d60*/  IADD3 R30, P6, R6, R28, RZ ;  /* 0x0000001c061e7210 */ /* 0x000fe20007fde0ff */
[----:B0-----:R-:W-:Y:S01]  /*9d70*/  FMUL R37, R80, R11 ;  /* 0x0000000b50257220 */ /* 0x001fe20000400000 */
[----:B------:R-:W-:-:S02]  /*9d80*/  ISETP.GT.AND P5, PT, R166, RZ, P1 ;  /* 0x000000ffa600720c */ /* 0x000fc40000fa4270 */
[----:B------:R0:W-:Y:S01]  /*9d90*/  @P0 STG.E desc[UR16][R24.64], R79 ;  /* 0x0000004f18000986 */ /* 0x0001e2000c101910 */
[----:B------:R-:W-:Y:S01]  /*9da0*/  IMAD.X R31, R4, 0x1, R29, P6 ;  /* 0x00000001041f7824 */ /* 0x000fe200030e061d */
[----:B------:R-:W-:Y:S02]  /*9db0*/  IADD3 R32, P0, R6, R34, RZ ;  /* 0x0000002206207210 */ /* 0x000fe40007f1e0ff */
[----:B------:R-:W-:Y:S01]  /*9dc0*/  ISETP.GT.AND P2, PT, R166, 0x8, P2 ;  /* 0x00000008a600780c */ /* 0x000fe20001744270 */
[----:B-1----:R-:W-:Y:S01]  /*9dd0*/  FMUL R23, R82, R11 ;  /* 0x0000000b52177220 */ /* 0x002fe20000400000 */
[----:B------:R1:W-:Y:S01]  /*9de0*/  @P4 STG.E desc[UR16][R30.64], R37 ;  /* 0x000000251e004986 */ /* 0x0003e2000c101910 */
[----:B------:R-:W-:Y:S01]  /*9df0*/  IADD3 R26, P4, R21, R28, RZ ;  /* 0x0000001c151a7210 */ /* 0x000fe20007f9e0ff */
[----:B------:R-:W-:Y:S01]  /*9e00*/  IMAD.X R33, R4, 0x1, R35, P0 ;  /* 0x0000000104217824 */ /* 0x000fe200000e0623 */
[----:B------:R-:W-:Y:S02]  /*9e10*/  ISETP.GT.AND P0, PT, R5, 0x78, PT ;  /* 0x000000780500780c */ /* 0x000fe40003f04270 */
[----:B------:R-:W-:Y:S01]  /*9e20*/  ISETP.GT.AND P1, PT, R166, 0x8, P1 ;  /* 0x00000008a600780c */ /* 0x000fe20000f24270 */
[----:B------:R-:W-:Y:S01]  /*9e30*/  IMAD.X R27, R22, 0x1, R29, P4 ;  /* 0x00000001161b7824 */ /* 0x000fe200020e061d */
[----:B------:R-:W-:Y:S01]  /*9e40*/  @P5 STG.E desc[UR16][R32.64], R81 ;  /* 0x0000005120005986 */ /* 0x000fe2000c101910 */
[----:B0-----:R-:W-:-:S02]  /*9e50*/  IADD3 R24, P5, R21, R34, RZ ;  /* 0x0000002215187210 */ /* 0x001fc40007fbe0ff */
[----:B------:R-:W-:Y:S01]  /*9e60*/  ISETP.GT.AND P4, PT, R166, RZ, P0 ;  /* 0x000000ffa600720c */ /* 0x000fe20000784270 */
[----:B------:R0:W-:Y:S01]  /*9e70*/  @P2 STG.E desc[UR16][R26.64], R23 ;  /* 0x000000171a002986 */ /* 0x0001e2000c101910 */
[----:B------:R-:W-:Y:S01]  /*9e80*/  ISETP.GT.AND P2, PT, R5, 0x79, PT ;  /* 0x000000790500780c */ /* 0x000fe20003f44270 */
[----:B------:R-:W-:Y:S01]  /*9e90*/  IMAD.X R25, R22, 0x1, R35, P5 ;  /* 0x0000000116197824 */ /* 0x000fe200028e0623 */
[----:B------:R-:W-:Y:S01]  /*9ea0*/  IADD3 R28, P6, R6, R30, RZ ;  /* 0x0000001e061c7210 */ /* 0x000fe20007fde0ff */
[----:B-1----:R-:W-:Y:S01]  /*9eb0*/  FMUL R37, R84, R11 ;  /* 0x0000000b54257220 */ /* 0x002fe20000400000 */
[----:B------:R-:W-:Y:S02]  /*9ec0*/  ISETP.GT.AND P5, PT, R166, RZ, P2 ;  /* 0x000000ffa600720c */ /* 0x000fe400017a4270 */
[----:B------:R1:W-:Y:S01]  /*9ed0*/  @P1 STG.E desc[UR16][R24.64], R83 ;  /* 0x0000005318001986 */ /* 0x0003e2000c101910 */
[----:B------:R-:W-:Y:S01]  /*9ee0*/  IMAD.X R29, R4, 0x1, R31, P6 ;  /* 0x00000001041d7824 */ /* 0x000fe200030e061f */
[----:B------:R-:W-:-:S02]  /*9ef0*/  IADD3 R34, P1, R6, R32, RZ ;  /* 0x0000002006227210 */ /* 0x000fc40007f3e0ff */
[----:B------:R-:W-:Y:S01]  /*9f00*/  ISETP.GT.AND P0, PT, R166, 0x8, P0 ;  /* 0x00000008a600780c */ /* 0x000fe20000704270 */
[----:B0-----:R-:W-:Y:S01]  /*9f10*/  FMUL R23, R86, R11 ;  /* 0x0000000b56177220 */ /* 0x001fe20000400000 */
[----:B------:R0:W-:Y:S01]  /*9f20*/  @P4 STG.E desc[UR16][R28.64], R37 ;  /* 0x000000251c004986 */ /* 0x0001e2000c101910 */
[----:B------:R-:W-:Y:S01]  /*9f30*/  IADD3 R26, P4, R21, R30, RZ ;  /* 0x0000001e151a7210 */ /* 0x000fe20007f9e0ff */
[----:B------:R-:W-:Y:S01]  /*9f40*/  IMAD.X R35, R4, 0x1, R33, P1 ;  /* 0x0000000104237824 */ /* 0x000fe200008e0621 */
[----:B------:R-:W-:Y:S02]  /*9f50*/  ISETP.GT.AND P1, PT, R5, 0x80, PT ;  /* 0x000000800500780c */ /* 0x000fe40003f24270 */
[----:B------:R-:W-:Y:S01]  /*9f60*/  ISETP.GT.AND P2, PT, R166, 0x8, P2 ;  /* 0x00000008a600780c */ /* 0x000fe20001744270 */
[----:B------:R-:W-:Y:S01]  /*9f70*/  IMAD.X R27, R22, 0x1, R31, P4 ;  /* 0x00000001161b7824 */ /* 0x000fe200020e061f */
[----:B------:R-:W-:Y:S01]  /*9f80*/  @P5 STG.E desc[UR16][R34.64], R85 ;  /* 0x0000005522005986 */ /* 0x000fe2000c101910 */
[----:B-1----:R-:W-:-:S02]  /*9f90*/  IADD3 R24, P5, R21, R32, RZ ;  /* 0x0000002015187210 */ /* 0x002fc40007fbe0ff */
[----:B------:R-:W-:Y:S01]  /*9fa0*/  ISETP.GT.AND P4, PT, R166, RZ, P1 ;  /* 0x000000ffa600720c */ /* 0x000fe20000f84270 */
[----:B------:R1:W-:Y:S01]  /*9fb0*/  @P0 STG.E desc[UR16][R26.64], R23 ;  /* 0x000000171a000986 */ /* 0x0003e2000c101910 */
[----:B------:R-:W-:Y:S01]  /*9fc0*/  ISETP.GT.AND P0, PT, R5, 0x81, PT ;  /* 0x000000810500780c */ /* 0x000fe20003f04270 */
[----:B------:R-:W-:Y:S01]  /*9fd0*/  IMAD.X R25, R22, 0x1, R33, P5 ;  /* 0x0000000116197824 */ /* 0x000fe200028e0621 */
[----:B------:R-:W-:Y:S01]  /*9fe0*/  IADD3 R30, P6, R6, R28, RZ ;  /* 0x0000001c061e7210 */ /* 0x000fe20007fde0ff */
[----:B0-----:R-:W-:Y:S01]  /*9ff0*/  FMUL R37, R88, R11 ;  /* 0x0000000b58257220 */ /* 0x001fe20000400000 */
[----:B------:R-:W-:Y:S02]  /*a000*/  ISETP.GT.AND P5, PT, R166, RZ, P0 ;  /* 0x000000ffa600720c */ /* 0x000fe400007a4270 */
[----:B------:R0:W-:Y:S01]  /*a010*/  @P2 STG.E desc[UR16][R24.64], R87 ;  /* 0x0000005718002986 */ /* 0x0001e2000c101910 */
[----:B------:R-:W-:Y:S01]  /*a020*/  IMAD.X R31, R4, 0x1, R29, P6 ;  /* 0x00000001041f7824 */ /* 0x000fe200030e061d */
[----:B------:R-:W-:-:S02]  /*a030*/  IADD3 R32, P2, R6, R34, RZ ;  /* 0x0000002206207210 */ /* 0x000fc40007f5e0ff */
        /* <DEDUP_REMOVED lines=249> */
[----:B------:R-:W-:-:S02]  /*afd0*/  ISETP.GT.AND P4, PT, R166, RZ, P2 ;  /* 0x000000ffa600720c */ /* 0x000fc40001784270 */
        /* <DEDUP_REMOVED lines=8> */
[----:B------:R-:W-:Y:S02]  /*b060*/  ISETP.GT.AND P5, PT, R166, RZ, P1 ;  /* 0x000000ffa600720c */ /* 0x000fe40000fa4270 */
[----:B------:R1:W-:Y:S01]  /*b070*/  @P0 STG.E desc[UR16][R24.64], R139 ;  /* 0x0000008b18000986 */ /* 0x0003e2000c101910 */
[----:B------:R-:W-:Y:S01]  /*b080*/  IADD3 R34, P0, R6, R32, RZ ;  /* 0x0000002006227210 */ /* 0x000fe20007f1e0ff */
[----:B0-----:R-:W-:-:S02]  /*b090*/  FMUL R23, R142, R11 ;  /* 0x0000000b8e177220 */ /* 0x001fc40000400000 */
[----:B------:R0:W-:Y:S01]  /*b0a0*/  @P4 STG.E desc[UR16][R28.64], R37 ;  /* 0x000000251c004986 */ /* 0x0001e2000c101910 */
[----:B------:R-:W-:Y:S01]  /*b0b0*/  IADD3 R26, P4, R21, R30, RZ ;  /* 0x0000001e151a7210 */ /* 0x000fe20007f9e0ff */
[----:B------:R-:W-:Y:S01]  /*b0c0*/  IMAD.X R35, R4, 0x1, R33, P0 ;  /* 0x0000000104237824 */ /* 0x000fe200000e0621 */
[----:B------:R-:W-:Y:S02]  /*b0d0*/  ISETP.GT.AND P0, PT, R5, 0xf0, PT ;  /* 0x000000f00500780c */ /* 0x000fe40003f04270 */
        /* <DEDUP_REMOVED lines=13> */
[----:B------:R-:W-:Y:S02]  /*b1b0*/  ISETP.GT.AND P6, PT, R166, 0x8, P0 ;  /* 0x00000008a600780c */ /* 0x000fe400007c4270 */
[----:B------:R-:W-:Y:S01]  /*b1c0*/  IADD3 R32, P0, R6, R34, RZ ;  /* 0x0000002206207210 */ /* 0x000fe20007f1e0ff */
[----:B-1----:R-:W-:Y:S01]  /*b1d0*/  FMUL R23, R146, R11 ;  /* 0x0000000b92177220 */ /* 0x002fe20000400000 */
[----:B------:R1:W-:Y:S01]  /*b1e0*/  @P4 STG.E desc[UR16][R30.64], R37 ;  /* 0x000000251e004986 */ /* 0x0003e2000c101910 */
[----:B------:R-:W-:Y:S02]  /*b1f0*/  IADD3 R26, P1, R21, R28, RZ ;  /* 0x0000001c151a7210 */ /* 0x000fe40007f3e0ff */
[----:B------:R-:W-:Y:S01]  /*b200*/  IMAD.X R33, R4, 0x1, R35, P0 ;  /* 0x0000000104217824 */ /* 0x000fe200000e0623 */
[----:B------:R-:W-:-:S02]  /*b210*/  ISETP.GT.AND P0, PT, R5, 0xf8, PT ;  /* 0x000000f80500780c */ /* 0x000fc40003f04270 */
[C---:B0-----:R-:W-:Y:S01]  /*b220*/  IADD3 R24, P4, R21.reuse, R34, RZ ;  /* 0x0000002215187210 */ /* 0x041fe20007f9e0ff */
[----:B------:R-:W-:Y:S01]  /*b230*/  IMAD.X R27, R22, 0x1, R29, P1 ;  /* 0x00000001161b7824 */ /* 0x000fe200008e061d */
[----:B------:R-:W-:Y:S01]  /*b240*/  @P5 STG.E desc[UR16][R32.64], R145 ;  /* 0x0000009120005986 */ /* 0x000fe2000c101910 */
[-C--:B------:R-:W-:Y:S02]  /*b250*/  IADD3 R28, P5, R6, R30.reuse, RZ ;  /* 0x0000001e061c7210 */ /* 0x080fe40007fbe0ff */
[----:B------:R-:W-:Y:S01]  /*b260*/  IMAD.X R25, R22, 0x1, R35, P4 ;  /* 0x0000000116197824 */ /* 0x000fe200020e0623 */
[----:B------:R-:W-:Y:S01]  /*b270*/  IADD3 R34, P4, R21, R30, RZ ;  /* 0x0000001e15227210 */ /* 0x000fe20007f9e0ff */
[----:B------:R0:W-:Y:S01]  /*b280*/  @P6 STG.E desc[UR16][R26.64], R23 ;  /* 0x000000171a006986 */ /* 0x0001e2000c101910 */
[----:B------:R-:W-:Y:S01]  /*b290*/  ISETP.GT.AND P1, PT, R5, 0xf9, PT ;  /* 0x000000f90500780c */ /* 0x000fe20003f24270 */
[--C-:B------:R-:W-:Y:S01]  /*b2a0*/  IMAD.X R29, R4, 0x1, R31.reuse, P5 ;  /* 0x00000001041d7824 */ /* 0x100fe200028e061f */
[----:B------:R-:W-:Y:S01]  /*b2b0*/  ISETP.GT.AND P2, PT, R166, 0x8, P2 ;  /* 0x00000008a600780c */ /* 0x000fe20001744270 */
[----:B------:R-:W-:Y:S01]  /*b2c0*/  IMAD.X R35, R22, 0x1, R31, P4 ;  /* 0x0000000116237824 */ /* 0x000fe200020e061f */
[----:B------:R-:W-:-:S02]  /*b2d0*/  ISETP.GT.AND P6, PT, R166, RZ, P0 ;  /* 0x000000ffa600720c */ /* 0x000fc400007c4270 */
[-C--:B-1----:R-:W-:Y:S02]  /*b2e0*/  IADD3 R30, P5, R6, R32.reuse, RZ ;  /* 0x00000020061e7210 */ /* 0x082fe40007fbe0ff */
[C---:B------:R-:W-:Y:S02]  /*b2f0*/  ISETP.GT.AND P4, PT, R166.reuse, RZ, P1 ;  /* 0x000000ffa600720c */ /* 0x040fe40000f84270 */
[----:B------:R-:W-:Y:S01]  /*b300*/  ISETP.GT.AND P0, PT, R166, 0x8, P0 ;  /* 0x00000008a600780c */ /* 0x000fe20000704270 */
[--C-:B------:R-:W-:Y:S01]  /*b310*/  IMAD.X R31, R4, 0x1, R33.reuse, P5 ;  /* 0x00000001041f7824 */ /* 0x100fe200028e0621 */
[----:B------:R-:W-:Y:S01]  /*b320*/  ISETP.GT.AND P1, PT, R166, 0x8, P1 ;  /* 0x00000008a600780c */ /* 0x000fe20000f24270 */
[-C--:B0-----:R-:W-:Y:S01]  /*b330*/  FMUL R23, R150, R11.reuse ;  /* 0x0000000b96177220 */ /* 0x081fe20000400000 */
[----:B------:R-:W-:Y:S01]  /*b340*/  IADD3 R4, P5, R21, R32, RZ ;  /* 0x0000002015047210 */ /* 0x000fe20007fbe0ff */
[----:B------:R-:W-:Y:S01]  /*b350*/  FMUL R21, R148, R11 ;  /* 0x0000000b94157220 */ /* 0x000fe20000400000 */
[----:B------:R0:W-:Y:S03]  /*b360*/  @P2 STG.E desc[UR16][R24.64], R147 ;  /* 0x0000009318002986 */ /* 0x0001e6000c101910 */
[----:B------:R-:W-:Y:S01]  /*b370*/  IMAD.X R5, R22, 0x1, R33, P5 ;  /* 0x0000000116057824 */ /* 0x000fe200028e0621 */
[----:B------:R0:W-:Y:S04]  /*b380*/  @P6 STG.E desc[UR16][R28.64], R21 ;  /* 0x000000151c006986 */ /* 0x0001e8000c101910 */
[----:B------:R0:W-:Y:S04]  /*b390*/  @P4 STG.E desc[UR16][R30.64], R149 ;  /* 0x000000951e004986 */ /* 0x0001e8000c101910 */
[----:B------:R0:W-:Y:S04]  /*b3a0*/  @P0 STG.E desc[UR16][R34.64], R23 ;  /* 0x0000001722000986 */ /* 0x0001e8000c101910 */
[----:B------:R0:W-:Y:S02]  /*b3b0*/  @P1 STG.E desc[UR16][R4.64], R151 ;  /* 0x0000009704001986 */ /* 0x0001e4000c101910 */
.L_x_281:
[----:B------:R-:W-:Y:S05]  /*b3c0*/  BSYNC B0 ;  /* 0x0000000000007941 */ /* 0x000fea0003800000 */
.L_x_29:
[C---:B------:R-:W-:Y:S01]  /*b3d0*/  LEA R2, P0, R8.reuse, R2, 0x1 ;  /* 0x0000000208027211 */ /* 0x040fe200078008ff */
[----:B------:R-:W-:Y:S01]  /*b3e0*/  ULDC.64 UR10, c[0x0][0x750] ;  /* 0x0001d400000a7ab9 */ /* 0x000fe20000000a00 */
[----:B0-----:R-:W-:Y:S01]  /*b3f0*/  IMAD.U32 R4, RZ, RZ, UR9 ;  /* 0x00000009ff047e24 */ /* 0x001fe2000f8e00ff */
[----:B------:R-:W-:Y:S01]  /*b400*/  PRMT R21, RZ, 0x7610, R21 ;  /* 0x00007610ff157816 */ /* 0x000fe20000000015 */
[----:B------:R-:W-:Y:S01]  /*b410*/  IMAD.MOV.U32 R6, RZ, RZ, -0x1 ;  /* 0xffffffffff067424 */ /* 0x000fe200078e00ff */
[----:B------:R-:W-:Y:S01]  /*b420*/  LEA.HI.X R3, R8, R3, R0, 0x1, P0 ;  /* 0x0000000308037211 */ /* 0x000fe200000f0c00 */
[----:B------:R0:W-:Y:S01]  /*b430*/  SYNCS.ARRIVE.TRANS64.A1T0 RZ, [R4+UR19], RZ ;  /* 0x000000ff04ff79a7 */ /* 0x0001e20008100013 */
[----:B------:R-:W-:Y:S01]  /*b440*/  ISETP.GE.U32.AND P0, PT, R2, UR10, PT ;  /* 0x0000000a02007c0c */ /* 0x000fe2000bf06070 */
[----:B------:R-:W-:-:S03]  /*b450*/  IMAD.MOV.U32 R5, RZ, RZ, -0x1 ;  /* 0xffffffffff057424 */ /* 0x000fc600078e00ff */
[----:B------:R-:W-:Y:S01]  /*b460*/  ISETP.GE.U32.AND.EX P0, PT, R3, UR11, PT, P0 ;  /* 0x0000000b03007c0c */ /* 0x000fe2000bf06100 */
[----:B0-----:R-:W-:-:S12]  /*b470*/  IMAD.MOV.U32 R4, RZ, RZ, -0x1 ;  /* 0xffffffffff047424 */ /* 0x001fd800078e00ff */
[----:B------:R-:W-:Y:S05]  /*b480*/  @P0 BRA `(.L_x_282) ;  /* 0x0000000400600947 */ /* 0x000fea0003800000 */
[----:B------:R-:W0:Y:S01]  /*b490*/  S2R R32, SR_CTAID.X ;  /* 0x0000000000207919 */ /* 0x000e220000002500 */
[----:B------:R-:W1:Y:S01]  /*b4a0*/  LDC.64 R26, c[0x0][0x728] ;  /* 0x0001ca00ff1a7b82 */ /* 0x000e620000000a00 */
[----:B------:R-:W-:Y:S01]  /*b4b0*/  ULDC UR10, c[0x0][0x150] ;  /* 0x00005400000a7ab9 */ /* 0x000fe20000000800 */
[----:B------:R-:W-:Y:S01]  /*b4c0*/  IMAD.MOV.U32 R24, RZ, RZ, R2 ;  /* 0x000000ffff187224 */ /* 0x000fe200078e0002 */
[----:B------:R-:W0:Y:S01]  /*b4d0*/  S2R R34, SR_CTAID.Y ;  /* 0x0000000000227919 */ /* 0x000e220000002600 */
[----:B------:R-:W-:-:S04]  /*b4e0*/  IMAD.MOV.U32 R25, RZ, RZ, R3 ;  /* 0x000000ffff197224 */ /* 0x000fc800078e0003 */
[----:B------:R-:W2:Y:S08]  /*b4f0*/  LDC R35, c[0x0][0x144] ;  /* 0x00005100ff237b82 */ /* 0x000eb00000000800 */
[----:B------:R-:W2:Y:S08]  /*b500*/  LDC R6, c[0x0][0x730] ;  /* 0x0001cc00ff067b82 */ /* 0x000eb00000000800 */
[----:B------:R-:W2:Y:S01]  /*b510*/  LDC.64 R30, c[0x0][0x720] ;  /* 0x0001c800ff1e7b82 */ /* 0x000ea20000000a00 */
[----:B-1----:R-:W-:-:S04]  /*b520*/  ISETP.NE.U32.AND P0, PT, R26, RZ, PT ;  /* 0x000000ff1a00720c */ /* 0x002fc80003f05070 */
[----:B------:R-:W-:Y:S02]  /*b530*/  ISETP.NE.AND.EX P0, PT, R27, RZ, PT, P0 ;  /* 0x000000ff1b00720c */ /* 0x000fe40003f05300 */
[----:B0-----:R-:W-:-:S05]  /*b540*/  I2FP.F32.U32 R4, R32 ;  /* 0x0000002000047245 */ /* 0x001fca0000201000 */
[----:B------:R-:W-:-:S04]  /*b550*/  FMUL R4, R4, UR10 ;  /* 0x0000000a04047c20 */ /* 0x000fc80008400000 */
[----:B------:R0:W1:Y:S02]  /*b560*/  F2I.U32.TRUNC.NTZ R33, R4 ;  /* 0x0000000400217305 */ /* 0x000064000020f000 */
[----:B------:R-:W-:Y:S05]  /*b570*/  @!P0 BRA `(.L_x_283) ;  /* 0x0000000000288947 */ /* 0x000fea0003800000 */
[----:B------:R-:W3:Y:S02]  /*b580*/  LDC R5, c[0x0][0x734] ;  /* 0x0001cd00ff057b82 */ /* 0x000ee40000000800 */
[----:B---3--:R-:W-:-:S05]  /*b590*/  IADD3 R21, P0, R2, R5, RZ ;  /* 0x0000000502157210 */ /* 0x008fca0007f1e0ff */
[----:B------:R-:W-:-:S04]  /*b5a0*/  IMAD.X R29, RZ, RZ, R3, P0 ;  /* 0x000000ffff1d7224 */ /* 0x000fc800000e0603 */
[----:B0-----:R-:W-:-:S04]  /*b5b0*/  IMAD.WIDE.U32 R4, R29, R26, RZ ;  /* 0x0000001a1d047225 */ /* 0x001fc800078e00ff */
[----:B------:R-:W-:-:S04]  /*b5c0*/  IMAD.WIDE.U32 R22, P0, R21, R27, R4 ;  /* 0x0000001b15167225 */ /* 0x000fc80007800004 */
[----:B------:R-:W-:-:S04]  /*b5d0*/  IMAD.WIDE.U32 R4, R21, R26, RZ ;  /* 0x0000001a15047225 */ /* 0x000fc800078e00ff */
[----:B------:R-:W-:Y:S01]  /*b5e0*/  IMAD.X R25, RZ, RZ, RZ, P0 ;  /* 0x000000ffff197224 */ /* 0x000fe200000e06ff */
[----:B------:R-:W-:Y:S01]  /*b5f0*/  IADD3 RZ, P0, R5, R22, RZ ;  /* 0x0000001605ff7210 */ /* 0x000fe20007f1e0ff */
[----:B------:R-:W-:-:S04]  /*b600*/  IMAD.MOV.U32 R24, RZ, RZ, R23 ;  /* 0x000000ffff187224 */ /* 0x000fc800078e0017 */
[----:B------:R-:W-:-:S08]  /*b610*/  IMAD.WIDE.U32.X R24, R29, R27, R24, P0 ;  /* 0x0000001b1d187225 */ /* 0x000fd000000e0418 */
.L_x_283:
[----:B------:R-:W3:Y:S01]  /*b620*/  LDC.64 R38, c[0x0][0x740] ;  /* 0x0001d000ff267b82 */ /* 0x000ee20000000a00 */
[-C--:B--2---:R-:W-:Y:S01]  /*b630*/  SHF.R.U64 R28, R24, R6.reuse, R25 ;  /* 0x00000006181c7219 */ /* 0x084fe20000001219 */
[----:B-1----:R-:W-:Y:S01]  /*b640*/  IMAD.MOV R33, RZ, RZ, -R33 ;  /* 0x000000ffff217224 */ /* 0x002fe200078e0a21 */
[----:B0-----:R-:W-:Y:S01]  /*b650*/  SHF.R.U32.HI R4, RZ, R6, R25 ;  /* 0x00000006ff047219 */ /* 0x001fe20000011619 */
[----:B------:R-:W-:Y:S01]  /*b660*/  ULDC UR10, c[0x0][0x154] ;  /* 0x00005500000a7ab9 */ /* 0x000fe20000000800 */
[----:B------:R-:W-:Y:S01]  /*b670*/  IADD3 R21, P0, RZ, -R28, RZ ;  /* 0x8000001cff157210 */ /* 0x000fe20007f1e0ff */
[----:B------:R-:W-:Y:S02]  /*b680*/  IMAD R33, R35, R33, R32 ;  /* 0x0000002123217224 */ /* 0x000fe400078e0220 */
[----:B------:R-:W0:Y:S01]  /*b690*/  LDC R22, c[0x0][0x718] ;  /* 0x0001c600ff167b82 */ /* 0x000e220000000800 */
[----:B------:R-:W-:Y:S02]  /*b6a0*/  IMAD.MOV.U32 R23, RZ, RZ, -0x1 ;  /* 0xffffffffff177424 */ /* 0x000fe400078e00ff */
[----:B------:R-:W-:-:S02]  /*b6b0*/  IMAD.X R5, RZ, RZ, ~R4, P0 ;  /* 0x000000ffff057224 */ /* 0x000fc400000e0e04 */
[----:B------:R-:W-:Y:S02]  /*b6c0*/  IMAD.MOV.U32 R25, RZ, RZ, 0x1 ;  /* 0x00000001ff197424 */ /* 0x000fe400078e00ff */
[-C--:B------:R-:W-:Y:S01]  /*b6d0*/  IMAD R6, R5, R30.reuse, RZ ;  /* 0x0000001e05067224 */ /* 0x080fe200078e02ff */
[----:B------:R-:W1:Y:S01]  /*b6e0*/  LDC R24, c[0x0][0x708] ;  /* 0x0001c200ff187b82 */ /* 0x000e620000000800 */
[----:B------:R-:W-:-:S04]  /*b6f0*/  IMAD.WIDE.U32 R4, R21, R30, R2 ;  /* 0x0000001e15047225 */ /* 0x000fc800078e0002 */
[----:B------:R-:W-:Y:S01]  /*b700*/  IMAD R21, R21, R31, R6 ;  /* 0x0000001f15157224 */ /* 0x000fe200078e0206 */
[----:B------:R-:W-:Y:S02]  /*b710*/  I2FP.F32.U32 R6, R34 ;  /* 0x0000002200067245 */ /* 0x000fe40000201000 */
[----:B------:R-:W2:Y:S01]  /*b720*/  LDC R36, c[0x0][0x758] ;  /* 0x0001d600ff247b82 */ /* 0x000ea20000000800 */
[----:B------:R-:W-:Y:S01]  /*b730*/  IMAD.IADD R5, R5, 0x1, R21 ;  /* 0x0000000105057824 */ /* 0x000fe200078e0215 */
[----:B---3--:R-:W-:Y:S01]  /*b740*/  ISETP.NE.U32.AND P0, PT, R38, RZ, PT ;  /* 0x000000ff2600720c */ /* 0x008fe20003f05070 */
[----:B------:R-:W-:-:S03]  /*b750*/  FMUL R21, R6, UR10 ;  /* 0x0000000a06157c20 */ /* 0x000fc60008400000 */
[----:B------:R-:W-:Y:S01]  /*b760*/  ISETP.NE.AND.EX P0, PT, R39, RZ, PT, P0 ;  /* 0x000000ff2700720c */ /* 0x000fe20003f05300 */
[----:B------:R3:W2:Y:S01]  /*b770*/  F2I.U32.TRUNC.NTZ R29, R21 ;  /* 0x00000015001d7305 */ /* 0x0006a2000020f000 */
[----:B------:R-:W3:Y:S01]  /*b780*/  LDC R31, c[0x0][0x148] ;  /* 0x00005200ff1f7b82 */ /* 0x000ee20000000800 */
[-CC-:B0-----:R-:W-:Y:S02]  /*b790*/  SHF.R.U64 R26, R4, R22.reuse, R5.reuse ;  /* 0x00000016041a7219 */ /* 0x181fe40000001205 */
[----:B------:R-:W-:-:S05]  /*b7a0*/  SHF.R.U32.HI R5, RZ, R22, R5 ;  /* 0x00000016ff057219 */ /* 0x000fca0000011605 */
[----:B------:R-:W0:Y:S01]  /*b7b0*/  LDC R32, c[0x0][0x700] ;  /* 0x0001c000ff207b82 */ /* 0x000e220000000800 */
[-CC-:B-1----:R-:W-:Y:S02]  /*b7c0*/  SHF.R.U64 R6, R26, R24.reuse, R5.reuse ;  /* 0x000000181a067219 */ /* 0x182fe40000001205 */
[----:B------:R-:W-:-:S05]  /*b7d0*/  SHF.R.U32.HI R5, RZ, R24, R5 ;  /* 0x00000018ff057219 */ /* 0x000fca0000011605 */
[----:B------:R-:W1:Y:S01]  /*b7e0*/  LDC R37, c[0x0][0x748] ;  /* 0x0001d200ff257b82 */ /* 0x000e620000000800 */
[-CC-:B--2---:R-:W-:Y:S02]  /*b7f0*/  SHF.R.U64 R30, R6, R36.reuse, R5.reuse ;  /* 0x00000024061e7219 */ /* 0x184fe40000001205 */
[-C--:B------:R-:W-:Y:S02]  /*b800*/  SHF.L.U32 R23, R23, R36.reuse, RZ ;  /* 0x0000002417177219 */ /* 0x080fe400000006ff */
[-C--:B------:R-:W-:Y:S01]  /*b810*/  SHF.R.U32.HI R5, RZ, R36.reuse, R5 ;  /* 0x00000024ff057219 */ /* 0x080fe20000011605 */
[----:B------:R-:W-:Y:S01]  /*b820*/  IMAD.MOV.U32 R4, RZ, RZ, R30 ;  /* 0x000000ffff047224 */ /* 0x000fe200078e001e */
[----:B------:R-:W-:Y:S01]  /*b830*/  SHF.L.U32 R36, R25, R36, RZ ;  /* 0x0000002419247219 */ /* 0x000fe200000006ff */
[----:B------:R-:W2:Y:S01]  /*b840*/  LDC R40, c[0x0][0x738] ;  /* 0x0001ce00ff287b82 */ /* 0x000ea20000000800 */
[----:B------:R-:W-:-:S07]  /*b850*/  LOP3.LUT R35, RZ, R23, RZ, 0x33, !PT ;  /* 0x00000017ff237212 */ /* 0x000fce00078e33ff */
[----:B------:R-:W0:Y:S01]  /*b860*/  LDC R41, c[0x0][0x710] ;  /* 0x0001c400ff297b82 */ /* 0x000e220000000800 */
[----:B------:R-:W-:Y:S05]  /*b870*/  @!P0 BRA `(.L_x_284) ;  /* 0x0000000000288947 */ /* 0x000fea0003800000 */
[----:B---3--:R-:W3:Y:S02]  /*b880*/  LDC R21, c[0x0][0x74c] ;  /* 0x0001d300ff157b82 */ /* 0x008ee40000000800 */
        /* <DEDUP_REMOVED lines=9> */
.L_x_284:
[----:B-1----:R-:W-:Y:S01]  /*b920*/  SHF.R.U64 R4, R4, R37, R5 ;  /* 0x0000002504047219 */ /* 0x002fe20000001205 */
[----:B0-----:R-:W-:Y:S01]  /*b930*/  VIADD R23, R32, 0xffffffff ;  /* 0xffffffff20177836 */ /* 0x001fe20000000000 */
[----:B---3--:R-:W-:Y:S01]  /*b940*/  LOP3.LUT R21, R6, R35, RZ, 0xc0, !PT ;  /* 0x0000002306157212 */ /* 0x008fe200078ec0ff */
[----:B------:R-:W-:Y:S02]  /*b950*/  IMAD.MOV R29, RZ, RZ, -R29 ;  /* 0x000000ffff1d7224 */ /* 0x000fe400078e0a1d */
[----:B------:R-:W-:Y:S01]  /*b960*/  IMAD.MOV R5, RZ, RZ, -R4 ;  /* 0x000000ffff057224 */ /* 0x000fe200078e0a04 */
[----:B------:R-:W-:Y:S01]  /*b970*/  LOP3.LUT R23, R26, R23, RZ, 0xc0, !PT ;  /* 0x000000171a177212 */ /* 0x000fe200078ec0ff */
[----:B------:R-:W-:Y:S02]  /*b980*/  IMAD R6, R36, R4, R21 ;  /* 0x0000000424067224 */ /* 0x000fe400078e0215 */
[----:B------:R-:W-:Y:S02]  /*b990*/  @P3 IMAD R33, R31, R29, R34 ;  /* 0x0000001d1f213224 */ /* 0x000fe400078e0222 */
[----:B--2---:R-:W-:-:S02]  /*b9a0*/  IMAD R4, R5, R40, R30 ;  /* 0x0000002805047224 */ /* 0x004fc400078e021e */
[----:B------:R-:W-:Y:S02]  /*b9b0*/  IMAD R6, R6, R41, R33 ;  /* 0x0000002906067224 */ /* 0x000fe400078e0221 */
[----:B------:R-:W-:Y:S02]  /*b9c0*/  IMAD R23, R4, R32, R23 ;  /* 0x0000002004177224 */ /* 0x000fe400078e0217 */
[----:B------:R-:W-:Y:S02]  /*b9d0*/  IMAD.MOV.U32 R21, RZ, RZ, 0x1 ;  /* 0x00000001ff157424 */ /* 0x000fe400078e00ff */
[----:B------:R-:W-:Y:S01]  /*b9e0*/  IMAD.MOV.U32 R4, RZ, RZ, R28 ;  /* 0x000000ffff047224 */ /* 0x000fe200078e001c */
[----:B------:R-:W-:Y:S02]  /*b9f0*/  SEL R5, R23, R6, !P3 ;  /* 0x0000000617057207 */ /* 0x000fe40005800000 */
[----:B------:R-:W-:-:S07]  /*ba00*/  SEL R6, R6, R23, !P3 ;  /* 0x0000001706067207 */ /* 0x000fce0005800000 */
.L_x_282:
[----:B------:R-:W-:Y:S02]  /*ba10*/  LOP3.LUT P0, RZ, R21, 0xff, RZ, 0xc0, !PT ;  /* 0x000000ff15ff7812 */ /* 0x000fe4000780c0ff */
[----:B------:R-:W-:-:S11]  /*ba20*/  LOP3.LUT R165, R165, 0x1, RZ, 0x3c, !PT ;  /* 0x00000001a5a57812 */ /* 0x000fd600078e3cff */
[----:B------:R-:W-:Y:S05]  /*ba30*/  @P0 BRA `(.L_x_285) ;  /* 0xffffff5c00280947 */ /* 0x000fea000383ffff */
[----:B------:R-:W-:Y:S05]  /*ba40*/  EXIT ;  /* 0x000000000000794d */ /* 0x000fea0003800000 */
.L_x_17:
[----:B------:R-:W-:-:S08]  /*ba50*/  ISETP.NE.AND P0, PT, R19, RZ, PT ;  /* 0x000000ff1300720c */ /* 0x000fd00003f05270 */
[----:B--23-5:R-:W0:-:S00]  /*ba60*/  USETMAXREG.DEALLOC.CTAPOOL 0x28 ;  /* 0x00000028000079c8 */ /* 0x02ce0000080e0500 */
[----:B------:R-:W-:Y:S05]  /*ba70*/  @P0 EXIT ;  /* 0x000000000000094d */ /* 0x000fea0003800000 */
[----:B0-----:R-:W-:Y:S01]  /*ba80*/  LOP3.LUT P0, RZ, R20, 0xff, RZ, 0xc0, !PT ;  /* 0x000000ff14ff7812 */ /* 0x001fe2000780c0ff */
[----:B------:R-:W-:Y:S02]  /*ba90*/  IMAD.MOV.U32 R12, RZ, RZ, 0x1 ;  /* 0x00000001ff0c7424 */ /* 0x000fe400078e00ff */
[----:B------:R-:W-:-:S10]  /*baa0*/  IMAD.MOV.U32 R13, RZ, RZ, RZ ;  /* 0x000000ffff0d7224 */ /* 0x000fd400078e00ff */
[----:B------:R-:W-:Y:S05]  /*bab0*/  @!P0 BRA `(.L_x_286) ;  /* 0x0000000c00608947 */ /* 0x000fea0003800000 */
[----:B------:R-:W0:Y:S01]  /*bac0*/  S2R R17, SR_CgaCtaId ;  /* 0x0000000000117919 */ /* 0x000e220000008800 */
[----:B------:R-:W-:Y:S01]  /*bad0*/  LOP3.LUT P0, RZ, R14, 0x1f, RZ, 0xc0, !PT ;  /* 0x0000001f0eff7812 */ /* 0x000fe2000780c0ff */
[----:B------:R-:W-:Y:S01]  /*bae0*/  ULDC UR5, c[0x0][0x758] ;  /* 0x0001d60000057ab9 */ /* 0x000fe20000000800 */
[----:B------:R-:W-:Y:S01]  /*baf0*/  UMOV UR7, 0xffffffff ;  /* 0xffffffff00077882 */ /* 0x000fe20000000000 */
[----:B------:R-:W-:Y:S01]  /*bb00*/  BSSY B0, `(.L_x_286) ;  /* 0x00000d3000007945 */ /* 0x000fe20003800000 */
[C---:B------:R-:W-:Y:S01]  /*bb10*/  ISETP.NE.AND P2, PT, R15.reuse, RZ, PT ;  /* 0x000000ff0f00720c */ /* 0x040fe20003f45270 */
[----:B------:R-:W-:Y:S01]  /*bb20*/  USHF.L.U32 UR7, UR7, UR5, URZ ;  /* 0x0000000507077299 */ /* 0x000fe2000800063f */
[----:B------:R-:W-:Y:S01]  /*bb30*/  ISETP.NE.OR P0, PT, R15, RZ, !P0 ;  /* 0x000000ff0f00720c */ /* 0x000fe20004705670 */
[----:B------:R-:W-:Y:S01]  /*bb40*/  IMAD.MOV.U32 R15, RZ, RZ, 0x1 ;  /* 0x00000001ff0f7424 */ /* 0x000fe200078e00ff */
[----:B------:R-:W-:Y:S01]  /*bb50*/  LOP3.LUT R14, R7, 0x2, RZ, 0xfc, !PT ;  /* 0x00000002070e7812 */ /* 0x000fe200078efcff */
[----:B------:R-:W-:Y:S01]  /*bb60*/  IMAD.MOV.U32 R12, RZ, RZ, 0x1 ;  /* 0x00000001ff0c7424 */ /* 0x000fe200078e00ff */
[----:B------:R-:W-:Y:S01]  /*bb70*/  ULDC UR4, c[0x0][0x700] ;  /* 0x0001c00000047ab9 */ /* 0x000fe20000000800 */
[----:B------:R-:W-:Y:S01]  /*bb80*/  IMAD.MOV.U32 R13, RZ, RZ, RZ ;  /* 0x000000ffff0d7224 */ /* 0x000fe200078e00ff */
[----:B------:R-:W-:Y:S01]  /*bb90*/  UMOV UR8, 0x1 ;  /* 0x0000000100087882 */ /* 0x000fe20000000000 */
[----:B------:R-:W-:-:S02]  /*bba0*/  UIADD3 UR29, UR6, 0x1, URZ ;  /* 0x00000001061d7890 */ /* 0x000fc4000fffe03f */
[----:B------:R-:W-:Y:S02]  /*bbb0*/  UIADD3 UR4, UR4, -0x1, URZ ;  /* 0xffffffff04047890 */ /* 0x000fe4000fffe03f */
[----:B------:R-:W-:Y:S02]  /*bbc0*/  USHF.L.U32 UR5, UR8, UR5, URZ ;  /* 0x0000000508057299 */ /* 0x000fe4000800063f */
[----:B------:R-:W-:Y:S01]  /*bbd0*/  ULOP3.LUT UR7, URZ, UR7, URZ, 0x33, !UPT ;  /* 0x000000073f077292 */ /* 0x000fe2000f8e333f */
[----:B------:R-:W-:Y:S01]  /*bbe0*/  ULDC.64 UR32, c[0x0][0x198] ;  /* 0x0000660000207ab9 */ /* 0x000fe20000000a00 */
[C---:B0-----:R-:W-:Y:S02]  /*bbf0*/  IMAD.SHL.U32 R16, R17.reuse, 0x80, RZ ;  /* 0x0000008011107824 */ /* 0x041fe400078e00ff */
[----:B------:R-:W-:-:S03]  /*bc00*/  IMAD.SHL.U32 R17, R17, 0x2000, RZ ;  /* 0x0000200011117824 */ /* 0x000fc600078e00ff */
[----:B------:R-:W-:Y:S02]  /*bc10*/  LOP3.LUT R16, R16, 0x80, RZ, 0xc0, !PT ;  /* 0x0000008010107812 */ /* 0x000fe400078ec0ff */
[----:B------:R-:W-:-:S07]  /*bc20*/  LOP3.LUT R17, R17, 0x2000, RZ, 0xc0, !PT ;  /* 0x0000200011117812 */ /* 0x000fce00078ec0ff */
.L_x_298:
[----:B------:R-:W-:-:S03]  /*bc30*/  UMOV UR8, 0xffffffff ;  /* 0xffffffff00087882 */ /* 0x000fc60000000000 */
[----:B------:R-:W-:Y:S05]  /*bc40*/  BRA.DIV UR8, `(.L_x_287) ;  /* 0x00000012084c7947 */ /* 0x000fea000b800000 */
[----:B------:R-:W-:-:S13]  /*bc50*/  ELECT P1, URZ, PT ;  /* 0x00000000003f782f */ /* 0x000fda0003820000 */
.L_x_313:
[----:B------:R-:W0:Y:S01]  /*bc60*/  LDC R10, c[0x0][0x604] ;  /* 0x00018100ff0a7b82 */ /* 0x000e220000000800 */
[----:B------:R-:W-:Y:S01]  /*bc70*/  BSSY B1, `(.L_x_288) ;  /* 0x0000047000017945 */ /* 0x000fe20003800000 */
[----:B0-----:R-:W-:-:S13]  /*bc80*/  ISETP.LT.OR P1, PT, R10, 0x1, !P1 ;  /* 0x000000010a00780c */ /* 0x001fda0004f21670 */
[----:B------:R-:W-:Y:S05]  /*bc90*/  @P1 BRA `(.L_x_289) ;  /* 0x0000000400101947 */ /* 0x000fea0003800000 */
[----:B------:R-:W-:Y:S01]  /*bca0*/  IMAD R19, R5, 0x100, R16 ;  /* 0x0000010005137824 */ /* 0x000fe200078e0210 */
[----:B------:R-:W-:Y:S01]  /*bcb0*/  CS2R R22, SRZ ;  /* 0x0000000000167805 */ /* 0x000fe2000001ff00 */
[----:B------:R-:W-:Y:S02]  /*bcc0*/  IMAD.SHL.U32 R26, R6, 0x40, RZ ;  /* 0x00000040061a7824 */ /* 0x000fe400078e00ff */
[----:B------:R-:W-:Y:S02]  /*bcd0*/  IMAD.U32 R24, RZ, RZ, UR29 ;  /* 0x0000001dff187e24 */ /* 0x000fe4000f8e00ff */
[----:B------:R-:W-:Y:S02]  /*bce0*/  IMAD.MOV.U32 R5, RZ, RZ, R12 ;  /* 0x000000ffff057224 */ /* 0x000fe400078e000c */
[----:B------:R-:W-:Y:S02]  /*bcf0*/  IMAD.MOV.U32 R10, RZ, RZ, R13 ;  /* 0x000000ffff0a7224 */ /* 0x000fe400078e000d */
[----:B------:R-:W-:-:S07]  /*bd00*/  IMAD.MOV.U32 R25, RZ, RZ, RZ ;  /* 0x000000ffff197224 */ /* 0x000fce00078e00ff */
.L_x_293:
[----:B------:R-:W0:Y:S01]  /*bd10*/  S2R R18, SR_CgaCtaId ;  /* 0x0000000000127919 */ /* 0x000e220000008800 */
[----:B------:R-:W-:-:S04]  /*bd20*/  MOV R11, 0x400 ;  /* 0x00000400000b7802 */ /* 0x000fc80000000f00 */
[----:B0-----:R-:W-:Y:S02]  /*bd30*/  LEA R21, R18, R11, 0x18 ;  /* 0x0000000b12157211 */ /* 0x001fe400078ec0ff */
[----:B------:R-:W-:Y:S01]  /*bd40*/  SHF.L.U32 R11, R5, 0x1f, RZ ;  /* 0x0000001f050b7819 */ /* 0x000fe200000006ff */
[----:B------:R-:W0:Y:S02]  /*bd50*/  @!P2 LDC R18, c[0x0][0x640] ;  /* 0x00019000ff12ab82 */ /* 0x000e240000000800 */
[----:B------:R-:W-:-:S04]  /*bd60*/  IMAD R20, R10, 0x8, R21 ;  /* 0x000000080a147824 */ /* 0x000fc800078e0215 */
[----:B------:R-:W1:Y:S02]  /*bd70*/  SYNCS.PHASECHK.TRANS64.TRYWAIT P1, [R20+URZ+0x30], R11 ;  /* 0x0000300b140075a7 */ /* 0x000e64000802017f */
[----:B-1----:R-:W-:Y:S05]  /*bd80*/  @!P1 BRA `(.L_x_290) ;  /* 0x00000010001c9947 */ /* 0x002fea0003800000 */
.L_x_314:
[----:B-1----:R-:W-:Y:S01]  /*bd90*/  PRMT R11, R14, 0x9910, RZ ;  /* 0x000099100e0b7816 */ /* 0x002fe200000000ff */
[----:B0-----:R0:W-:Y:S03]  /*bda0*/  @!P2 SYNCS.ARRIVE.TRANS64 RZ, [R20+URZ], R18 ;  /* 0x0000001214ffa9a7 */ /* 0x0011e6000800003f */
[----:B------:R-:W-:-:S13]  /*bdb0*/  ISETP.NE.AND P1, PT, R11, 0x2, PT ;  /* 0x000000020b00780c */ /* 0x000fda0003f25270 */
[----:B0-----:R-:W-:Y:S05]  /*bdc0*/  @P1 BRA `(.L_x_291) ;  /* 0x0000000000041947 */ /* 0x001fea0003800000 */
[----:B------:R-:W-:Y:S01]  /*bdd0*/  BPT.TRAP 0x1 ;  /* 0x000000040000795c */ /* 0x000fe20000300000 */
.L_x_291:
[----:B------:R-:W-:Y:S05]  /*bde0*/  @P0 BRA `(.L_x_292) ;  /* 0x0000000000040947 */ /* 0x000fea0003800000 */
[----:B------:R-:W-:Y:S01]  /*bdf0*/  BPT.TRAP 0x1 ;  /* 0x000000040000795c */ /* 0x000fe20000300000 */
.L_x_292:
[----:B------:R-:W-:Y:S01]  /*be00*/  IMAD R11, R10, 0x4000, R17 ;  /* 0x000040000a0b7824 */ /* 0x000fe200078e0211 */
[----:B------:R-:W-:Y:S01]  /*be10*/  R2UR UR25, R20 ;  /* 0x00000000141972ca */ /* 0x000fe200000e0000 */
[--C-:B------:R-:W-:Y:S01]  /*be20*/  IMAD R18, R10, 0x1000, R21.reuse ;  /* 0x000010000a127824 */ /* 0x100fe200078e0215 */
[----:B------:R-:W-:Y:S01]  /*be30*/  R2UR UR28, R4 ;  /* 0x00000000041c72ca */ /* 0x000fe200000e0000 */
[--C-:B------:R-:W-:Y:S01]  /*be40*/  IMAD R11, R11, 0x2, R21.reuse ;  /* 0x000000020b0b7824 */ /* 0x100fe200078e0215 */
[----:B------:R-:W-:Y:S01]  /*be50*/  UIADD3 UR14, UP0, UR32, 0xf0, URZ ;  /* 0x000000f0200e7890 */ /* 0x000fe2000ff1e03f */
[----:B------:R-:W-:Y:S01]  /*be60*/  IMAD R21, R10, 0x200, R21 ;  /* 0x000002000a157824 */ /* 0x000fe200078e0215 */
[----:B------:R-:W-:Y:S01]  /*be70*/  R2UR UR24, R18 ;  /* 0x00000000121872ca */ /* 0x000fe200000e0000 */
[----:B------:R-:W-:Y:S01]  /*be80*/  VIADD R24, R24, 0xffffffff ;  /* 0xffffffff18187836 */ /* 0x000fe20000000000 */
[----:B------:R-:W-:Y:S01]  /*be90*/  R2UR UR16, R11 ;  /* 0x000000000b1072ca */ /* 0x000fe200000e0000 */
[----:B------:R-:W-:Y:S01]  /*bea0*/  UIADD3 UR22, UP1, UR32, 0x1f0, URZ ;  /* 0x000001f020167890 */ /* 0x000fe2000ff3e03f */
[----:B------:R-:W-:Y:S01]  /*beb0*/  R2UR UR8, R21 ;  /* 0x00000000150872ca */ /* 0x000fe200000e0000 */
[----:B------:R-:W-:Y:S01]  /*bec0*/  UIADD3 UR34, UP2, UR32, 0x2f0, URZ ;  /* 0x000002f020227890 */ /* 0x000fe2000ff5e03f */
[----:B------:R-:W-:Y:S01]  /*bed0*/  R2UR UR26, R23 ;  /* 0x00000000171a72ca */ /* 0x000fe200000e0000 */
[----:B------:R-:W-:Y:S01]  /*bee0*/  UIADD3.X UR15, URZ, UR33, URZ, UP0, !UPT ;  /* 0x000000213f0f7290 */ /* 0x000fe200087fe43f */
[----:B------:R-:W-:Y:S01]  /*bef0*/  R2UR UR27, R26 ;  /* 0x000000001a1b72ca */ /* 0x000fe200000e0000 */
[----:B------:R-:W-:Y:S01]  /*bf00*/  UIADD3.X UR23, URZ, UR33, URZ, UP1, !UPT ;  /* 0x000000213f177290 */ /* 0x000fe20008ffe43f */
[----:B------:R-:W-:Y:S01]  /*bf10*/  R2UR UR11, R6 ;  /* 0x00000000060b72ca */ /* 0x000fe200000e0000 */
[----:B------:R-:W-:Y:S01]  /*bf20*/  VIADD R10, R10, 0x1 ;  /* 0x000000010a0a7836 */ /* 0x000fe20000000000 */
[----:B------:R-:W-:Y:S01]  /*bf30*/  R2UR UR12, R25 ;  /* 0x00000000190c72ca */ /* 0x000fe200000e0000 */
[----:B------:R-:W-:Y:S01]  /*bf40*/  UIADD3 UR24, UR24, 0x180, URZ ;  /* 0x0000018018187890 */ /* 0x000fe2000fffe03f */
[----:B------:R-:W-:Y:S01]  /*bf50*/  R2UR UR18, R22 ;  /* 0x00000000161272ca */ /* 0x000fe200000e0000 */
[----:B------:R-:W-:Y:S01]  /*bf60*/  UIADD3.X UR35, URZ, UR33, URZ, UP2, !UPT ;  /* 0x000000213f237290 */ /* 0x000fe200097fe43f */
[----:B------:R-:W-:Y:S01]  /*bf70*/  R2UR UR19, R19 ;  /* 0x00000000131372ca */ /* 0x000fe200000e0000 */
[----:B------:R-:W-:Y:S01]  /*bf80*/  UIADD3 UR8, UR8, 0x36180, URZ ;  /* 0x0003618008087890 */ /* 0x000fe2000fffe03f */
[----:B------:R-:W-:Y:S01]  /*bf90*/  ISETP.GT.AND P4, PT, R24, 0x1, PT ;  /* 0x000000011800780c */ /* 0x000fe20003f84270 */
[----:B------:R-:W-:Y:S01]  /*bfa0*/  UIADD3 UR16, UR16, 0x6180, URZ ;  /* 0x0000618010107890 */ /* 0x000fe2000fffe03f */
[C---:B------:R-:W-:Y:S01]  /*bfb0*/  ISETP.NE.AND P1, PT, R10.reuse, 0x6, PT ;  /* 0x000000060a00780c */ /* 0x040fe20003f25270 */
[----:B------:R-:W-:Y:S01]  /*bfc0*/  UMOV UR30, 0x0 ;  /* 0x00000000001e7882 */ /* 0x000fe20000000000 */
[----:B------:R-:W-:Y:S01]  /*bfd0*/  UMOV UR31, 0x10000000 ;  /* 0x10000000001f7882 */ /* 0x000fe20000000000 */
[----:B------:R-:W-:Y:S01]  /*bfe0*/  UMOV UR10, URZ ;  /* 0x0000003f000a7c82 */ /* 0x000fe20008000000 */
[----:B------:R-:W-:Y:S01]  /*bff0*/  UMOV UR9, UR25 ;  /* 0x0000001900097c82 */ /* 0x000fe20008000000 */
[----:B------:R-:W-:Y:S01]  /*c000*/  UMOV UR13, UR28 ;  /* 0x0000001c000d7c82 */ /* 0x000fe20008000000 */
[----:B------:R0:W-:Y:S01]  /*c010*/  UTMALDG.3D [UR24], [UR14], desc[UR30] ;  /* 0x00001e180e0075b4 */ /* 0x0001e20008011000 */
[----:B------:R-:W-:Y:S01]  /*c020*/  UMOV UR21, 0x30000 ;  /* 0x0003000000157882 */ /* 0x000fe20000000000 */
[----:B------:R-:W-:Y:S01]  /*c030*/  UMOV UR17, UR25 ;  /* 0x0000001900117c82 */ /* 0x000fe20008000000 */
[----:B------:R-:W-:Y:S01]  /*c040*/  UMOV UR20, UR28 ;  /* 0x0000001c00147c82 */ /* 0x000fe20008000000 */
[----:B------:R-:W-:Y:S01]  /*c050*/  SEL R18, RZ, 0x1, P1 ;  /* 0x00000001ff127807 */ /* 0x000fe20000800000 */
[----:B------:R-:W-:Y:S01]  /*c060*/  VIADD R25, R25, 0x1 ;  /* 0x0000000119197836 */ /* 0x000fe20000000000 */
[----:B------:R-:W-:Y:S01]  /*c070*/  SEL R10, R10, RZ, P1 ;  /* 0x000000ff0a0a7207 */ /* 0x000fe20000800000 */
[----:B------:R-:W-:Y:S01]  /*c080*/  VIADD R23, R23, 0x20 ;  /* 0x0000002017177836 */ /* 0x000fe20000000000 */
[----:B------:R0:W-:Y:S01]  /*c090*/  UTMALDG.4D [UR8], [UR22], desc[UR30] ;  /* 0x00001e08160075b4 */ /* 0x0001e20008019000 */
[----:B------:R-:W-:Y:S01]  /*c0a0*/  LOP3.LUT R5, R5, R18, RZ, 0x3c, !PT ;  /* 0x0000001205057212 */ /* 0x000fe200078e3cff */
[----:B------:R-:W-:Y:S01]  /*c0b0*/  VIADD R22, R22, 0x40 ;  /* 0x0000004016167836 */ /* 0x000fe20000000000 */
[----:B------:R0:W-:Y:S02]  /*c0c0*/  UTMALDG.3D.MULTICAST [UR16], [UR34], UR21, desc[UR30] ;  /* 0x00001e10220073b4 */ /* 0x0001e40008011815 */
[----:B0-----:R-:W-:Y:S05]  /*c0d0*/  @P4 BRA `(.L_x_293) ;  /* 0xfffffffc000c4947 */ /* 0x001fea000383ffff */
.L_x_289:
[----:B------:R-:W-:Y:S05]  /*c0e0*/  BSYNC B1 ;  /* 0x0000000000017941 */ /* 0x000fea0003800000 */
.L_x_288:
[----:B------:R-:W-:Y:S01]  /*c0f0*/  LOP3.LUT P5, RZ, R15, 0xff, RZ, 0xc0, !PT ;  /* 0x000000ff0fff7812 */ /* 0x000fe200078ac0ff */
[----:B------:R-:W-:Y:S01]  /*c100*/  VIADD R6, R13, UR6 ;  /* 0x000000060d067c36 */ /* 0x000fe20008000000 */
[----:B------:R-:W-:Y:S01]  /*c110*/  ULDC.64 UR8, c[0x0][0x750] ;  /* 0x0001d40000087ab9 */ /* 0x000fe20000000a00 */
[----:B------:R-:W-:Y:S01]  /*c120*/  IMAD.U32 R11, RZ, RZ, UR6 ;  /* 0x00000006ff0b7e24 */ /* 0x000fe2000f8e00ff */
[----:B------:R-:W-:Y:S01]  /*c130*/  UISETP.GE.U32.AND UP0, UPT, UR6, 0x6, UPT ;  /* 0x000000060600788c */ /* 0x000fe2000bf06070 */
[----:B------:R-:W-:Y:S01]  /*c140*/  BSSY B1, `(.L_x_294) ;  /* 0x000006c000017945 */ /* 0x000fe20003800000 */
[----:B------:R-:W-:Y:S02]  /*c150*/  ISETP.GT.U32.AND P1, PT, R6, 0x5, PT ;  /* 0x000000050600780c */ /* 0x000fe40003f24070 */
[----:B------:R-:W-:Y:S02]  /*c160*/  PRMT R15, RZ, 0x7610, R15 ;  /* 0x00007610ff0f7816 */ /* 0x000fe4000000000f */
[----:B------:R-:W-:-:S02]  /*c170*/  ISETP.LT.U32.AND P1, PT, R11, 0x6, P1 ;  /* 0x000000060b00780c */ /* 0x000fc40000f21070 */
[----:B------:R-:W-:Y:S01]  /*c180*/  PLOP3.LUT P4, PT, PT, PT, UP0, 0x80, 0x0 ;  /* 0x000000000000781c */ /* 0x000fe20003f8f008 */
[----:B------:R-:W0:Y:S01]  /*c190*/  @P5 S2R R5, SR_CgaCtaId ;  /* 0x0000000000055919 */ /* 0x000e220000008800 */
[----:B------:R-:W-:-:S04]  /*c1a0*/  @P5 MOV R4, 0x400 ;  /* 0x0000040000045802 */ /* 0x000fc80000000f00 */
[----:B0-----:R-:W-:Y:S01]  /*c1b0*/  @P5 LEA R10, R5, R4, 0x18 ;  /* 0x00000004050a5211 */ /* 0x001fe200078ec0ff */
[----:B------:R-:W-:-:S03]  /*c1c0*/  IMAD.WIDE.U32 R4, R6, -0x55555555, RZ ;  /* 0xaaaaaaab06047825 */ /* 0x000fc600078e00ff */
[----:B------:R0:W-:Y:S01]  /*c1d0*/  @P5 SYNCS.ARRIVE.TRANS64.A1T0 RZ, [R10+URZ+0x98], RZ ;  /* 0x000098ff0aff59a7 */ /* 0x0001e2000810003f */
[----:B------:R-:W-:Y:S01]  /*c1e0*/  IADD3 R2, P5, R2, R8, RZ ;  /* 0x0000000802027210 */ /* 0x000fe20007fbe0ff */
[----:B------:R-:W-:Y:S01]  /*c1f0*/  IMAD.MOV.U32 R4, RZ, RZ, -0x1 ;  /* 0xffffffffff047424 */ /* 0x000fe200078e00ff */
[----:B------:R-:W-:Y:S02]  /*c200*/  SHF.R.U32.HI R11, RZ, 0x2, R5 ;  /* 0x00000002ff0b7819 */ /* 0x000fe40000011605 */
[----:B------:R-:W-:Y:S01]  /*c210*/  SEL R5, RZ, 0x1, !P1 ;  /* 0x00000001ff057807 */ /* 0x000fe20004800000 */
[----:B------:R-:W-:Y:S01]  /*c220*/  IMAD.X R3, R3, 0x1, R0, P5 ;  /* 0x0000000103037824 */ /* 0x000fe200028e0600 */
[----:B------:R-:W-:Y:S01]  /*c230*/  ISETP.GE.U32.AND P1, PT, R2, UR8, PT ;  /* 0x0000000802007c0c */ /* 0x000fe2000bf26070 */
[----:B------:R-:W-:Y:S01]  /*c240*/  IMAD R13, R11, -0x6, R6 ;  /* 0xfffffffa0b0d7824 */ /* 0x000fe200078e0206 */
[----:B------:R-:W-:Y:S01]  /*c250*/  LOP3.LUT R12, R12, R5, RZ, 0x3c, !PT ;  /* 0x000000050c0c7212 */ /* 0x000fe200078e3cff */
[----:B------:R-:W-:Y:S01]  /*c260*/  IMAD.MOV.U32 R6, RZ, RZ, -0x1 ;  /* 0xffffffffff067424 */ /* 0x000fe200078e00ff */
[----:B------:R-:W-:Y:S01]  /*c270*/  ISETP.GE.U32.AND.EX P1, PT, R3, UR9, PT, P1 ;  /* 0x0000000903007c0c */ /* 0x000fe2000bf26110 */
[----:B------:R-:W-:Y:S01]  /*c280*/  IMAD.MOV.U32 R5, RZ, RZ, -0x1 ;  /* 0xffffffffff057424 */ /* 0x000fe200078e00ff */
[----:B------:R-:W-:-:S02]  /*c290*/  @P4 LOP3.LUT R12, R12, 0x1, R11, 0x78, !PT ;  /* 0x000000010c0c4812 */ /* 0x000fc400078e780b */
[----:B0-----:R-:W-:-:S09]  /*c2a0*/  PRMT R10, RZ, 0x7610, R10 ;  /* 0x00007610ff0a7816 */ /* 0x001fd2000000000a */
[----:B------:R-:W-:Y:S05]  /*c2b0*/  @P1 BRA `(.L_x_295) ;  /* 0x0000000400501947 */ /* 0x000fea0003800000 */
[----:B------:R-:W0:Y:S01]  /*c2c0*/  S2R R6, SR_CTAID.X ;  /* 0x0000000000067919 */ /* 0x000e220000002500 */
[----:B------:R-:W-:Y:S01]  /*c2d0*/  ULDC.64 UR8, c[0x0][0x728] ;  /* 0x0001ca0000087ab9 */ /* 0x000fe20000000a00 */
[----:B------:R-:W-:Y:S01]  /*c2e0*/  ULDC UR11, c[0x0][0x730] ;  /* 0x0001cc00000b7ab9 */ /* 0x000fe20000000800 */
[----:B------:R-:W-:Y:S01]  /*c2f0*/  ISETP.NE.U32.AND P1, PT, RZ, UR8, PT ;  /* 0x00000008ff007c0c */ /* 0x000fe2000bf25070 */
[----:B------:R-:W1:Y:S01]  /*c300*/  S2R R19, SR_CTAID.Y ;  /* 0x0000000000137919 */ /* 0x000e620000002600 */
[----:B------:R-:W-:Y:S01]  /*c310*/  ULDC UR12, c[0x0][0x150] ;  /* 0x00005400000c7ab9 */ /* 0x000fe20000000800 */
[----:B------:R-:W-:Y:S01]  /*c320*/  IMAD.MOV.U32 R4, RZ, RZ, R2 ;  /* 0x000000ffff047224 */ /* 0x000fe200078e0002 */
[----:B------:R-:W-:Y:S01]  /*c330*/  ISETP.NE.AND.EX P1, PT, RZ, UR9, PT, P1 ;  /* 0x00000009ff007c0c */ /* 0x000fe2000bf25310 */
[----:B------:R-:W-:Y:S01]  /*c340*/  IMAD.MOV.U32 R5, RZ, RZ, R3 ;  /* 0x000000ffff057224 */ /* 0x000fe200078e0003 */
[----:B0-----:R-:W-:-:S11]  /*c350*/  I2FP.F32.U32 R20, R6 ;  /* 0x0000000600147245 */ /* 0x001fd60000201000 */
[----:B------:R-:W-:Y:S05]  /*c360*/  @!P1 BRA `(.L_x_296) ;  /* 0x0000000000289947 */ /* 0x000fea0003800000 */
[----:B------:R-:W-:Y:S02]  /*c370*/  ULDC UR10, c[0x0][0x734] ;  /* 0x0001cd00000a7ab9 */ /* 0x000fe40000000800 */
[----:B------:R-:W-:-:S05]  /*c380*/  IADD3 R5, P1, R2, UR10, RZ ;  /* 0x0000000a02057c10 */ /* 0x000fca000ff3e0ff */
[----:B------:R-:W-:-:S04]  /*c390*/  IMAD.X R21, RZ, RZ, R3, P1 ;  /* 0x000000ffff157224 */ /* 0x000fc800008e0603 */
[----:B------:R-:W-:-:S04]  /*c3a0*/  IMAD.WIDE.U32 R10, R21, UR8, RZ ;  /* 0x00000008150a7c25 */ /* 0x000fc8000f8e00ff */
[----:B------:R-:W-:-:S04]  /*c3b0*/  IMAD.WIDE.U32 R10, P1, R5, UR9, R10 ;  /* 0x00000009050a7c25 */ /* 0x000fc8000f82000a */
[----:B------:R-:W-:-:S04]  /*c3c0*/  IMAD.WIDE.U32 R4, R5, UR8, RZ ;  /* 0x0000000805047c25 */ /* 0x000fc8000f8e00ff */
[----:B------:R-:W-:Y:S01]  /*c3d0*/  IMAD.MOV.U32 R4, RZ, RZ, R11 ;  /* 0x000000ffff047224 */ /* 0x000fe200078e000b */
[----:B------:R-:W-:Y:S01]  /*c3e0*/  IADD3 RZ, P4, R5, R10, RZ ;  /* 0x0000000a05ff7210 */ /* 0x000fe20007f9e0ff */
[----:B------:R-:W-:-:S04]  /*c3f0*/  IMAD.X R5, RZ, RZ, RZ, P1 ;  /* 0x000000ffff057224 */ /* 0x000fc800008e06ff */
[----:B------:R-:W-:-:S08]  /*c400*/  IMAD.WIDE.U32.X R4, R21, UR9, R4, P4 ;  /* 0x0000000915047c25 */ /* 0x000fd0000a0e0404 */
.L_x_296:
[--C-:B------:R-:W-:Y:S01]  /*c410*/  SHF.R.U64 R18, R4, UR11, R5.reuse ;  /* 0x0000000b04127c19 */ /* 0x100fe20008001205 */
[----:B------:R-:W-:Y:S01]  /*c420*/  FMUL R20, R20, UR12 ;  /* 0x0000000c14147c20 */ /* 0x000fe20008400000 */
[----:B------:R-:W0:Y:S01]  /*c430*/  LDC R21, c[0x0][0x144] ;  /* 0x00005100ff157b82 */ /* 0x000e220000000800 */
[----:B-1----:R-:W-:Y:S01]  /*c440*/  I2FP.F32.U32 R10, R19 ;  /* 0x00000013000a7245 */ /* 0x002fe20000201000 */
[----:B------:R-:W-:Y:S01]  /*c450*/  ULDC UR10, c[0x0][0x154] ;  /* 0x00005500000a7ab9 */ /* 0x000fe20000000800 */
[----:B------:R-:W-:Y:S01]  /*c460*/  SHF.R.U32.HI R4, RZ, UR11, R5 ;  /* 0x0000000bff047c19 */ /* 0x000fe20008011605 */
[----:B------:R-:W-:Y:S01]  /*c470*/  ULDC.64 UR8, c[0x0][0x720] ;  /* 0x0001c80000087ab9 */ /* 0x000fe20000000a00 */
[----:B------:R-:W-:Y:S01]  /*c480*/  IADD3 R5, P1, RZ, -R18, RZ ;  /* 0x80000012ff057210 */ /* 0x000fe20007f3e0ff */
[----:B------:R-:W1:Y:S01]  /*c490*/  F2I.U32.TRUNC.NTZ R20, R20 ;  /* 0x0000001400147305 */ /* 0x000e62000020f000 */
[----:B------:R-:W-:Y:S01]  /*c4a0*/  FMUL R10, R10, UR10 ;  /* 0x0000000a0a0a7c20 */ /* 0x000fe20008400000 */
[----:B------:R-:W2:Y:S01]  /*c4b0*/  LDC R22, c[0x0][0x148] ;  /* 0x00005200ff167b82 */ /* 0x000ea20000000800 */
[----:B------:R-:W-:Y:S01]  /*c4c0*/  ULDC.64 UR10, c[0x0][0x740] ;  /* 0x0001d000000a7ab9 */ /* 0x000fe20000000a00 */
[----:B------:R-:W-:Y:S01]  /*c4d0*/  IMAD.X R4, RZ, RZ, ~R4, P1 ;  /* 0x000000ffff047224 */ /* 0x000fe200008e0e04 */
[----:B------:R-:W-:-:S03]  /*c4e0*/  ISETP.NE.U32.AND P1, PT, RZ, UR10, PT ;  /* 0x0000000aff007c0c */ /* 0x000fc6000bf25070 */
[----:B------:R-:W-:Y:S01]  /*c4f0*/  IMAD R4, R4, UR8, RZ ;  /* 0x0000000804047c24 */ /* 0x000fe2000f8e02ff */
[----:B------:R-:W3:Y:S01]  /*c500*/  F2I.U32.TRUNC.NTZ R10, R10 ;  /* 0x0000000a000a7305 */ /* 0x000ee2000020f000 */
[----:B------:R-:W-:Y:S02]  /*c510*/  ISETP.NE.AND.EX P1, PT, RZ, UR11, PT, P1 ;  /* 0x0000000bff007c0c */ /* 0x000fe4000bf25310 */
[C---:B------:R-:W-:Y:S02]  /*c520*/  IMAD R11, R5.reuse, UR9, R4 ;  /* 0x00000009050b7c24 */ /* 0x040fe4000f8e0204 */
[----:B------:R-:W-:Y:S01]  /*c530*/  IMAD.WIDE.U32 R4, R5, UR8, R2 ;  /* 0x0000000805047c25 */ /* 0x000fe2000f8e0002 */
[----:B------:R-:W-:-:S03]  /*c540*/  ULDC UR8, c[0x0][0x718] ;  /* 0x0001c60000087ab9 */ /* 0x000fc60000000800 */
[----:B-1----:R-:W-:Y:S02]  /*c550*/  IMAD.MOV R20, RZ, RZ, -R20 ;  /* 0x000000ffff147224 */ /* 0x002fe400078e0a14 */
[----:B------:R-:W-:Y:S02]  /*c560*/  IMAD.IADD R5, R5, 0x1, R11 ;  /* 0x0000000105057824 */ /* 0x000fe400078e020b */
[----:B0-----:R-:W-:-:S03]  /*c570*/  IMAD R6, R21, R20, R6 ;  /* 0x0000001415067224 */ /* 0x001fc600078e0206 */
[--C-:B------:R-:W-:Y:S01]  /*c580*/  SHF.R.U64 R20, R4, UR8, R5.reuse ;  /* 0x0000000804147c19 */ /* 0x100fe20008001205 */
[----:B---3--:R-:W-:Y:S01]  /*c590*/  IMAD.MOV R4, RZ, RZ, -R10 ;  /* 0x000000ffff047224 */ /* 0x008fe200078e0a0a */
[----:B------:R-:W-:Y:S01]  /*c5a0*/  SHF.R.U32.HI R5, RZ, UR8, R5 ;  /* 0x00000008ff057c19 */ /* 0x000fe20008011605 */
[----:B------:R-:W-:Y:S02]  /*c5b0*/  ULDC UR8, c[0x0][0x708] ;  /* 0x0001c20000087ab9 */ /* 0x000fe40000000800 */
[----:B--2---:R-:W-:Y:S01]  /*c5c0*/  @P3 IMAD R6, R22, R4, R19 ;  /* 0x0000000416063224 */ /* 0x004fe200078e0213 */
[--C-:B------:R-:W-:Y:S02]  /*c5d0*/  SHF.R.U64 R22, R20, UR8, R5.reuse ;  /* 0x0000000814167c19 */ /* 0x100fe40008001205 */
[----:B------:R-:W-:Y:S01]  /*c5e0*/  SHF.R.U32.HI R5, RZ, UR8, R5 ;  /* 0x00000008ff057c19 */ /* 0x000fe20008011605 */
[----:B------:R-:W-:-:S03]  /*c5f0*/  ULDC UR8, c[0x0][0x758] ;  /* 0x0001d60000087ab9 */ /* 0x000fc60000000800 */
[--C-:B------:R-:W-:Y:S02]  /*c600*/  SHF.R.U64 R19, R22, UR8, R5.reuse ;  /* 0x0000000816137c19 */ /* 0x100fe40008001205 */
[----:B------:R-:W-:-:S03]  /*c610*/  SHF.R.U32.HI R21, RZ, UR8, R5 ;  /* 0x00000008ff157c19 */ /* 0x000fc60008011605 */
[----:B------:R-:W-:Y:S02]  /*c620*/  IMAD.MOV.U32 R10, RZ, RZ, R19 ;  /* 0x000000ffff0a7224 */ /* 0x000fe400078e0013 */
[----:B------:R-:W-:Y:S01]  /*c630*/  IMAD.MOV.U32 R5, RZ, RZ, R21 ;  /* 0x000000ffff057224 */ /* 0x000fe200078e0015 */
[----:B------:R-:W-:Y:S06]  /*c640*/  @!P1 BRA `(.L_x_297) ;  /* 0x00000000002c9947 */ /* 0x000fec0003800000 */
        /* <DEDUP_REMOVED lines=9> */
[----:B------:R-:W-:-:S04]  /*c6e0*/  IMAD.WIDE.U32.X R4, R21, UR11, R4, P4 ;  /* 0x0000000b15047c25 */ /* 0x000fc8000a0e0404 */
[----:B------:R-:W-:-:S07]  /*c6f0*/  IMAD.MOV.U32 R10, RZ, RZ, R4 ;  /* 0x000000ffff0a7224 */ /* 0x000fce00078e0004 */
.L_x_297:
[----:B------:R-:W-:Y:S01]  /*c700*/  ULDC UR8, c[0x0][0x748] ;  /* 0x0001d20000087ab9 */ /* 0x000fe20000000800 */
[----:B------:R-:W-:Y:S01]  /*c710*/  LOP3.LUT R4, R22, UR7, RZ, 0xc0, !PT ;  /* 0x0000000716047c12 */ /* 0x000fe2000f8ec0ff */
[----:B------:R-:W-:Y:S01]  /*c720*/  ULDC UR9, c[0x0][0x710] ;  /* 0x0001c40000097ab9 */ /* 0x000fe20000000800 */
[----:B------:R-:W-:Y:S01]  /*c730*/  SHF.R.U64 R5, R10, UR8, R5 ;  /* 0x000000080a057c19 */ /* 0x000fe20008001205 */
[----:B------:R-:W-:Y:S01]  /*c740*/  ULDC UR8, c[0x0][0x738] ;  /* 0x0001ce0000087ab9 */ /* 0x000fe20000000800 */
[----:B------:R-:W-:-:S03]  /*c750*/  LOP3.LUT R20, R20, UR4, RZ, 0xc0, !PT ;  /* 0x0000000414147c12 */ /* 0x000fc6000f8ec0ff */
[----:B------:R-:W-:Y:S02]  /*c760*/  IMAD.MOV R10, RZ, RZ, -R5 ;  /* 0x000000ffff0a7224 */ /* 0x000fe400078e0a05 */
[----:B------:R-:W-:Y:S02]  /*c770*/  IMAD R5, R5, UR5, R4 ;  /* 0x0000000505057c24 */ /* 0x000fe4000f8e0204 */
[----:B------:R-:W-:Y:S01]  /*c780*/  IMAD R19, R10, UR8, R19 ;  /* 0x000000080a137c24 */ /* 0x000fe2000f8e0213 */
[----:B------:R-:W-:Y:S01]  /*c790*/  ULDC UR8, c[0x0][0x700] ;  /* 0x0001c00000087ab9 */ /* 0x000fe20000000800 */
[----:B------:R-:W-:Y:S02]  /*c7a0*/  IMAD R6, R5, UR9, R6 ;  /* 0x0000000905067c24 */ /* 0x000fe4000f8e0206 */
[----:B------:R-:W-:Y:S02]  /*c7b0*/  IMAD R19, R19, UR8, R20 ;  /* 0x0000000813137c24 */ /* 0x000fe4000f8e0214 */
[----:B------:R-:W-:-:S02]  /*c7c0*/  IMAD.MOV.U32 R10, RZ, RZ, 0x1 ;  /* 0x00000001ff0a7424 */ /* 0x000fc400078e00ff */
[----:B------:R-:W-:Y:S01]  /*c7d0*/  IMAD.MOV.U32 R4, RZ, RZ, R18 ;  /* 0x000000ffff047224 */ /* 0x000fe200078e0012 */
[----:B------:R-:W-:Y:S02]  /*c7e0*/  SEL R5, R19, R6, !P3 ;  /* 0x0000000613057207 */ /* 0x000fe40005800000 */
[----:B------:R-:W-:-:S07]  /*c7f0*/  SEL R6, R6, R19, !P3 ;  /* 0x0000001306067207 */ /* 0x000fce0005800000 */
.L_x_295:
[----:B------:R-:W-:Y:S05]  /*c800*/  BSYNC B1 ;  /* 0x0000000000017941 */ /* 0x000fea0003800000 */
.L_x_294:
[----:B------:R-:W-:-:S13]  /*c810*/  LOP3.LUT P1, RZ, R10, 0xff, RZ, 0xc0, !PT ;  /* 0x000000ff0aff7812 */ /* 0x000fda000782c0ff */
[----:B------:R-:W-:Y:S05]  /*c820*/  @P1 BRA `(.L_x_298) ;  /* 0xfffffff400001947 */ /* 0x000fea000383ffff */
[----:B------:R-:W-:Y:S05]  /*c830*/  BSYNC B0 ;  /* 0x0000000000007941 */ /* 0x000fea0003800000 */
.L_x_286:
[----:B------:R-:W-:-:S03]  /*c840*/  UMOV UR8, 0xffffffff ;  /* 0xffffffff00087882 */ /* 0x000fc60000000000 */
[----:B------:R-:W-:Y:S05]  /*c850*/  BRA.DIV UR8, `(.L_x_299) ;  /* 0x00000006087c7947 */ /* 0x000fea000b800000 */
[----:B------:R-:W-:-:S13]  /*c860*/  ELECT P0, URZ, PT ;  /* 0x00000000003f782f */ /* 0x000fda0003800000 */
.L_x_317:
[----:B------:R-:W-:Y:S04]  /*c870*/  BSSY B0, `(.L_x_300) ;  /* 0x000003d000007945 */ /* 0x000fe80003800000 */
[----:B------:R-:W-:Y:S05]  /*c880*/  @!P0 BRA `(.L_x_301) ;  /* 0x0000000000ec8947 */ /* 0x000fea0003800000 */
[----:B------:R-:W-:-:S04]  /*c890*/  LOP3.LUT R7, R7, 0x2, RZ, 0xfc, !PT ;  /* 0x0000000207077812 */ /* 0x000fc800078efcff */
[----:B------:R-:W-:-:S13]  /*c8a0*/  ISETP.NE.AND P0, PT, R7, 0x3, PT ;  /* 0x000000030700780c */ /* 0x000fda0003f05270 */
[----:B------:R-:W-:Y:S05]  /*c8b0*/  @!P0 BRA `(.L_x_302) ;  /* 0x0000000000048947 */ /* 0x000fea0003800000 */
[----:B------:R-:W-:Y:S01]  /*c8c0*/  BPT.TRAP 0x1 ;  /* 0x000000040000795c */ /* 0x000fe20000300000 */
.L_x_302:
[----:B------:R-:W0:Y:S01]  /*c8d0*/  S2R R3, SR_CgaCtaId ;  /* 0x0000000000037919 */ /* 0x000e220000008800 */
[----:B------:R-:W-:Y:S02]  /*c8e0*/  MOV R0, 0x400 ;  /* 0x0000040000007802 */ /* 0x000fe40000000f00 */
[----:B------:R-:W-:Y:S02]  /*c8f0*/  SHF.L.U32 R2, R12, 0x1f, RZ ;  /* 0x0000001f0c027819 */ /* 0x000fe400000006ff */
[----:B0-----:R-:W-:-:S05]  /*c900*/  LEA R0, R3, R0, 0x18 ;  /* 0x0000000003007211 */ /* 0x001fca00078ec0ff */
[----:B------:R-:W-:-:S04]  /*c910*/  VIADD R0, R0, 0x30 ;  /* 0x0000003000007836 */ /* 0x000fc80000000000 */
[C---:B------:R-:W-:Y:S02]  /*c920*/  IMAD R5, R13.reuse, 0x8, R0 ;  /* 0x000000080d057824 */ /* 0x040fe400078e0200 */
[----:B------:R-:W-:Y:S02]  /*c930*/  VIADD R13, R13, 0x1 ;  /* 0x000000010d0d7836 */ /* 0x000fe40000000000 */
[----:B------:R-:W0:Y:S03]  /*c940*/  SYNCS.PHASECHK.TRANS64.TRYWAIT P0, [R5+URZ], R2 ;  /* 0x00000002050075a7 */ /* 0x000e26000800017f */
[----:B------:R-:W-:-:S04]  /*c950*/  ISETP.NE.AND P1, PT, R13, 0x6, PT ;  /* 0x000000060d00780c */ /* 0x000fc80003f25270 */
[----:B------:R-:W-:Y:S02]  /*c960*/  SEL R3, RZ, 0x1, P1 ;  /* 0x00000001ff037807 */ /* 0x000fe40000800000 */
[----:B------:R-:W-:Y:S02]  /*c970*/  SEL R13, R13, RZ, P1 ;  /* 0x000000ff0d0d7207 */ /* 0x000fe40000800000 */
[----:B------:R-:W-:-:S03]  /*c980*/  LOP3.LUT R12, R12, R3, RZ, 0x3c, !PT ;  /* 0x000000030c0c7212 */ /* 0x000fc600078e3cff */
[----:B------:R-:W-:Y:S01]  /*c990*/  IMAD R7, R13, 0x8, R0 ;  /* 0x000000080d077824 */ /* 0x000fe200078e0200 */
[----:B------:R-:W-:Y:S01]  /*c9a0*/  SHF.L.U32 R4, R12, 0x1f, RZ ;  /* 0x0000001f0c047819 */ /* 0x000fe200000006ff */
[----:B0-----:R-:W-:Y:S06]  /*c9b0*/  @!P0 BRA `(.L_x_303) ;  /* 0x0000000400488947 */ /* 0x001fec0003800000 */
.L_x_318:
[----:B------:R-:W1:Y:S01]  /*c9c0*/  SYNCS.PHASECHK.TRANS64.TRYWAIT P0, [R7+URZ], R4 ;  /* 0x00000004070075a7 */ /* 0x000e62000800017f */
[----:B0-----:R-:W-:-:S05]  /*c9d0*/  VIADD R2, R13, 0x1 ;  /* 0x000000010d027836 */ /* 0x001fca0000000000 */
[----:B------:R-:W-:-:S04]  /*c9e0*/  ISETP.NE.AND P1, PT, R2, 0x6, PT ;  /* 0x000000060200780c */ /* 0x000fc80003f25270 */
[----:B------:R-:W-:Y:S02]  /*c9f0*/  SEL R3, RZ, 0x1, P1 ;  /* 0x00000001ff037807 */ /* 0x000fe40000800000 */
[----:B------:R-:W-:Y:S02]  /*ca00*/  SEL R9, R2, RZ, P1 ;  /* 0x000000ff02097207 */ /* 0x000fe40000800000 */
[----:B------:R-:W-:-:S03]  /*ca10*/  LOP3.LUT R12, R12, R3, RZ, 0x3c, !PT ;  /* 0x000000030c0c7212 */ /* 0x000fc600078e3cff */
[----:B------:R-:W-:Y:S01]  /*ca20*/  IMAD R6, R9, 0x8, R0 ;  /* 0x0000000809067824 */ /* 0x000fe200078e0200 */
[----:B------:R-:W-:Y:S01]  /*ca30*/  SHF.L.U32 R5, R12, 0x1f, RZ ;  /* 0x0000001f0c057819 */ /* 0x000fe200000006ff */
[----:B-1----:R-:W-:Y:S06]  /*ca40*/  @!P0 BRA `(.L_x_304) ;  /* 0x0000000400388947 */ /* 0x002fec0003800000 */
.L_x_319:
[----:B------:R-:W1:Y:S01]  /*ca50*/  SYNCS.PHASECHK.TRANS64.TRYWAIT P0, [R6+URZ], R5 ;  /* 0x00000005060075a7 */ /* 0x000e62000800017f */
[----:B------:R-:W-:-:S05]  /*ca60*/  VIADD R2, R9, 0x1 ;  /* 0x0000000109027836 */ /* 0x000fca0000000000 */
[----:B------:R-:W-:-:S04]  /*ca70*/  ISETP.NE.AND P1, PT, R2, 0x6, PT ;  /* 0x000000060200780c */ /* 0x000fc80003f25270 */
[----:B------:R-:W-:Y:S02]  /*ca80*/  SEL R3, RZ, 0x1, P1 ;  /* 0x00000001ff037807 */ /* 0x000fe40000800000 */
[----:B0-----:R-:W-:Y:S02]  /*ca90*/  SEL R7, R2, RZ, P1 ;  /* 0x000000ff02077207 */ /* 0x001fe40000800000 */
[----:B------:R-:W-:-:S03]  /*caa0*/  LOP3.LUT R12, R12, R3, RZ, 0x3c, !PT ;  /* 0x000000030c0c7212 */ /* 0x000fc600078e3cff */
[----:B------:R-:W-:Y:S01]  /*cab0*/  IMAD R9, R7, 0x8, R0 ;  /* 0x0000000807097824 */ /* 0x000fe200078e0200 */
[----:B------:R-:W-:Y:S01]  /*cac0*/  SHF.L.U32 R4, R12, 0x1f, RZ ;  /* 0x0000001f0c047819 */ /* 0x000fe200000006ff */
[----:B-1----:R-:W-:Y:S06]  /*cad0*/  @!P0 BRA `(.L_x_305) ;  /* 0x0000000400288947 */ /* 0x002fec0003800000 */
.L_x_320:
[----:B------:R-:W1:Y:S01]  /*cae0*/  SYNCS.PHASECHK.TRANS64.TRYWAIT P0, [R9+URZ], R4 ;  /* 0x00000004090075a7 */ /* 0x000e62000800017f */
[----:B------:R-:W-:-:S05]  /*caf0*/  VIADD R2, R7, 0x1 ;  /* 0x0000000107027836 */ /* 0x000fca0000000000 */
[----:B------:R-:W-:-:S04]  /*cb00*/  ISETP.NE.AND P1, PT, R2, 0x6, PT ;  /* 0x000000060200780c */ /* 0x000fc80003f25270 */
[----:B------:R-:W-:Y:S02]  /*cb10*/  SEL R3, RZ, 0x1, P1 ;  /* 0x00000001ff037807 */ /* 0x000fe40000800000 */
[----:B------:R-:W-:Y:S02]  /*cb20*/  SEL R7, R2, RZ, P1 ;  /* 0x000000ff02077207 */ /* 0x000fe40000800000 */
[----:B------:R-:W-:-:S03]  /*cb30*/  LOP3.LUT R11, R12, R3, RZ, 0x3c, !PT ;  /* 0x000000030c0b7212 */ /* 0x000fc600078e3cff */
[----:B0-----:R-:W-:Y:S01]  /*cb40*/  IMAD R6, R7, 0x8, R0 ;  /* 0x0000000807067824 */ /* 0x001fe200078e0200 */
[----:B------:R-:W-:Y:S01]  /*cb50*/  SHF.L.U32 R5, R11, 0x1f, RZ ;  /* 0x0000001f0b057819 */ /* 0x000fe200000006ff */
[----:B-1----:R-:W-:Y:S06]  /*cb60*/  @!P0 BRA `(.L_x_306) ;  /* 0x0000000400188947 */ /* 0x002fec0003800000 */
.L_x_321:
[----:B------:R-:W1:Y:S01]  /*cb70*/  SYNCS.PHASECHK.TRANS64.TRYWAIT P0, [R6+URZ], R5 ;  /* 0x00000005060075a7 */ /* 0x000e62000800017f */
[----:B------:R-:W-:-:S05]  /*cb80*/  VIADD R2, R7, 0x1 ;  /* 0x0000000107027836 */ /* 0x000fca0000000000 */
[----:B------:R-:W-:-:S04]  /*cb90*/  ISETP.NE.AND P1, PT, R2, 0x6, PT ;  /* 0x000000060200780c */ /* 0x000fc80003f25270 */
[----:B0-----:R-:W-:Y:S02]  /*cba0*/  SEL R4, RZ, 0x1, P1 ;  /* 0x00000001ff047807 */ /* 0x001fe40000800000 */
[----:B------:R-:W-:Y:S02]  /*cbb0*/  SEL R3, R2, RZ, P1 ;  /* 0x000000ff02037207 */ /* 0x000fe40000800000 */
[----:B------:R-:W-:Y:S01]  /*cbc0*/  LOP3.LUT R4, R11, R4, RZ, 0x3c, !PT ;  /* 0x000000040b047212 */ /* 0x000fe200078e3cff */
[----:B-1----:R-:W-:Y:S06]  /*cbd0*/  @!P0 BRA `(.L_x_307) ;  /* 0x0000000400108947 */ /* 0x002fec0003800000 */
.L_x_322:
[----:B------:R-:W-:Y:S01]  /*cbe0*/  IMAD R3, R3, 0x8, R0 ;  /* 0x0000000803037824 */ /* 0x000fe200078e0200 */
[----:B------:R-:W-:-:S07]  /*cbf0*/  SHF.L.U32 R0, R4, 0x1f, RZ ;  /* 0x0000001f04007819 */ /* 0x000fce00000006ff */
.L_x_308:
[----:B-1----:R1:W2:Y:S02]  /*cc00*/  SYNCS.PHASECHK.TRANS64.TRYWAIT P0, [R3+URZ], R0 ;  /* 0x00000000030075a7 */ /* 0x0022a4000800017f */
[----:B--2---:R-:W-:Y:S05]  /*cc10*/  @!P0 NANOSLEEP.SYNCS 0x989680 ;  /* 0x009896800000895d */ /* 0x004fea0003900000 */
[----:B------:R-:W2:Y:S02]  /*cc20*/  @!P0 SYNCS.PHASECHK.TRANS64 P0, [R3+URZ], R0 ;  /* 0x00000000030085a7 */ /* 0x000ea4000800007f */
[----:B--2---:R-:W-:Y:S05]  /*cc30*/  @!P0 BRA `(.L_x_308) ;  /* 0xfffffffc00f08947 */ /* 0x004fea000383ffff */
.L_x_301:
[----:B------:R-:W-:Y:S05]  /*cc40*/  BSYNC B0 ;  /* 0x0000000000007941 */ /* 0x000fea0003800000 */
.L_x_300:
[----:B------:R-:W-:Y:S05]  /*cc50*/  EXIT ;  /* 0x000000000000794d */ /* 0x000fea0003800000 */
.L_x_19:
[----:B0-----:R-:W-:-:S04]  /*cc60*/  IMAD.U32 R22, RZ, RZ, UR8 ;  /* 0x00000008ff167e24 */ /* 0x001fc8000f8e00ff */
[----:B------:R0:W1:Y:S03]  /*cc70*/  SYNCS.PHASECHK.TRANS64.TRYWAIT P0, [R22+URZ+-0x8], R21 ;  /* 0xfffff815160075a7 */ /* 0x000066000800017f */
[----:B-1----:R-:W-:Y:S05]  /*cc80*/  @!P0 NANOSLEEP.SYNCS 0x989680 ;  /* 0x009896800000895d */ /* 0x002fea0003900000 */
[----:B------:R-:W1:Y:S02]  /*cc90*/  @!P0 SYNCS.PHASECHK.TRANS64 P0, [R22+URZ+-0x8], R21 ;  /* 0xfffff815160085a7 */ /* 0x000e64000800007f */
[----:B-1----:R-:W-:Y:S05]  /*cca0*/  @!P0 BRA `(.L_x_19) ;  /* 0xfffffffc00ec8947 */ /* 0x002fea000383ffff */
[----:B------:R-:W-:Y:S05]  /*ccb0*/  BRA `(.L_x_309) ;  /* 0xffffff48009c7947 */ /* 0x000fea000383ffff */
.L_x_24:
[----:B-1----:R-:W-:-:S04]  /*ccc0*/  IMAD.U32 R153, RZ, RZ, UR11 ;  /* 0x0000000bff997e24 */ /* 0x002fc8000f8e00ff */
[----:B------:R1:W4:Y:S03]  /*ccd0*/  SYNCS.PHASECHK.TRANS64.TRYWAIT P0, [R153+URZ], R152 ;  /* 0x00000098990075a7 */ /* 0x000326000800017f */
[----:B----4-:R-:W-:Y:S05]  /*cce0*/  @!P0 NANOSLEEP.SYNCS 0x989680 ;  /* 0x009896800000895d */ /* 0x010fea0003900000 */
[----:B------:R-:W4:Y:S02]  /*ccf0*/  @!P0 SYNCS.PHASECHK.TRANS64 P0, [R153+URZ], R152 ;  /* 0x00000098990085a7 */ /* 0x000f24000800007f */
[----:B----4-:R-:W-:Y:S05]  /*cd00*/  @!P0 BRA `(.L_x_24) ;  /* 0xfffffffc00ec8947 */ /* 0x010fea000383ffff */
[----:B------:R-:W-:Y:S05]  /*cd10*/  BRA `(.L_x_23) ;  /* 0xffffff4c00d07947 */ /* 0x000fea000383ffff */
.L_x_28:
[----:B0-----:R-:W-:-:S04]  /*cd20*/  IMAD.U32 R22, RZ, RZ, UR8 ;  /* 0x00000008ff167e24 */ /* 0x001fc8000f8e00ff */
[----:B------:R0:W1:Y:S03]  /*cd30*/  SYNCS.PHASECHK.TRANS64.TRYWAIT P0, [R22+URZ+0x8], R21 ;  /* 0x00000815160075a7 */ /* 0x000066000800017f */
[----:B-1----:R-:W-:Y:S05]  /*cd40*/  @!P0 NANOSLEEP.SYNCS 0x989680 ;  /* 0x009896800000895d */ /* 0x002fea0003900000 */
[----:B------:R-:W1:Y:S02]  /*cd50*/  @!P0 SYNCS.PHASECHK.TRANS64 P0, [R22+URZ+0x8], R21 ;  /* 0x00000815160085a7 */ /* 0x000e64000800007f */
[----:B-1----:R-:W-:Y:S05]  /*cd60*/  @!P0 BRA `(.L_x_28) ;  /* 0xfffffffc00ec8947 */ /* 0x002fea000383ffff */
[----:B------:R-:W-:Y:S05]  /*cd70*/  BRA `(.L_x_310) ;  /* 0xffffff5000b07947 */ /* 0x000fea000383ffff */
.L_x_287:
[----:B------:R-:W-:Y:S01]  /*cd80*/  BSSY B1, `(.L_x_311) ;  /* 0x0000006000017945 */ /* 0x000fe20003800000 */
[----:B------:R-:W-:-:S07]  /*cd90*/  IMAD.MOV.U32 R10, RZ, RZ, -0x1 ;  /* 0xffffffffff0a7424 */ /* 0x000fce00078e00ff */
[----:B------:R-:W-:Y:S05]  /*cda0*/  WARPSYNC.COLLECTIVE R10, `(.L_x_312) ;  /* 0x000000000a0c7348 */ /* 0x000fea0003c00000 */
[----:B------:R-:W-:Y:S02]  /*cdb0*/  ELECT P1, UR62, PT ;  /* 0x00000000003e782f */ /* 0x000fe40003820000 */
[----:B------:R-:W-:Y:S01]  /*cdc0*/  MOV R10, UR62 ;  /* 0x0000003e000a7c02 */ /* 0x000fe20008000f00 */
[----:B------:R-:W-:Y:S10]  /*cdd0*/  ENDCOLLECTIVE ;  /* 0x000000000000791b */ /* 0x000ff40003800000 */
.L_x_312:
[----:B------:R-:W-:Y:S05]  /*cde0*/  BSYNC B1 ;  /* 0x0000000000017941 */ /* 0x000fea0003800000 */
.L_x_311:
[----:B------:R-:W-:Y:S05]  /*cdf0*/  BRA `(.L_x_313) ;  /* 0xffffffec00987947 */ /* 0x000fea000383ffff */
.L_x_290:
[----:B-1----:R1:W2:Y:S02]  /*ce00*/  SYNCS.PHASECHK.TRANS64.TRYWAIT P1, [R20+URZ+0x30], R11 ;  /* 0x0000300b140075a7 */ /* 0x0022a4000802017f */
[----:B--2---:R-:W-:Y:S05]  /*ce10*/  @!P1 NANOSLEEP.SYNCS 0x989680 ;  /* 0x009896800000995d */ /* 0x004fea0003900000 */
[----:B------:R-:W2:Y:S02]  /*ce20*/  @!P1 SYNCS.PHASECHK.TRANS64 P1, [R20+URZ+0x30], R11 ;  /* 0x0000300b140095a7 */ /* 0x000ea4000802007f */
[----:B--2---:R-:W-:Y:S05]  /*ce30*/  @!P1 BRA `(.L_x_290) ;  /* 0xfffffffc00f09947 */ /* 0x004fea000383ffff */
[----:B------:R-:W-:Y:S05]  /*ce40*/  BRA `(.L_x_314) ;  /* 0xffffffec00d07947 */ /* 0x000fea000383ffff */
.L_x_299:
[----:B------:R-:W-:Y:S01]  /*ce50*/  BSSY B0, `(.L_x_315) ;  /* 0x0000006000007945 */ /* 0x000fe20003800000 */
[----:B------:R-:W-:-:S07]  /*ce60*/  IMAD.MOV.U32 R10, RZ, RZ, -0x1 ;  /* 0xffffffffff0a7424 */ /* 0x000fce00078e00ff */
[----:B------:R-:W-:Y:S05]  /*ce70*/  WARPSYNC.COLLECTIVE R10, `(.L_x_316) ;  /* 0x000000000a0c7348 */ /* 0x000fea0003c00000 */
[----:B------:R-:W-:Y:S02]  /*ce80*/  ELECT P1, UR62, PT ;  /* 0x00000000003e782f */ /* 0x000fe40003820000 */
[----:B------:R-:W-:Y:S01]  /*ce90*/  MOV R10, UR62 ;  /* 0x0000003e000a7c02 */ /* 0x000fe20008000f00 */
[----:B------:R-:W-:Y:S10]  /*cea0*/  ENDCOLLECTIVE ;  /* 0x000000000000791b */ /* 0x000ff40003800000 */
.L_x_316:
[----:B------:R-:W-:Y:S05]  /*ceb0*/  BSYNC B0 ;  /* 0x0000000000007941 */ /* 0x000fea0003800000 */
.L_x_315:
[----:B------:R-:W-:Y:S01]  /*cec0*/  PLOP3.LUT P0, PT, P1, PT, PT, 0x80, 0x0 ;  /* 0x000000000000781c */ /* 0x000fe20000f0f070 */
[----:B------:R-:W-:-:S12]  /*ced0*/  BRA `(.L_x_317) ;  /* 0xfffffff800647947 */ /* 0x000fd8000383ffff */
.L_x_303:
[----:B0-----:R0:W1:Y:S02]  /*cee0*/  SYNCS.PHASECHK.TRANS64.TRYWAIT P0, [R5+URZ], R2 ;  /* 0x00000002050075a7 */ /* 0x001064000800017f */
[----:B-1----:R-:W-:Y:S05]  /*cef0*/  @!P0 NANOSLEEP.SYNCS 0x989680 ;  /* 0x009896800000895d */ /* 0x002fea0003900000 */
[----:B------:R-:W1:Y:S02]  /*cf00*/  @!P0 SYNCS.PHASECHK.TRANS64 P0, [R5+URZ], R2 ;  /* 0x00000002050085a7 */ /* 0x000e64000800007f */
[----:B-1----:R-:W-:Y:S05]  /*cf10*/  @!P0 BRA `(.L_x_303) ;  /* 0xfffffffc00f08947 */ /* 0x002fea000383ffff */
[----:B------:R-:W-:Y:S05]  /*cf20*/  BRA `(.L_x_318) ;  /* 0xfffffff800a47947 */ /* 0x000fea000383ffff */
.L_x_304:
[----:B0-----:R0:W1:Y:S02]  /*cf30*/  SYNCS.PHASECHK.TRANS64.TRYWAIT P0, [R7+URZ], R4 ;  /* 0x00000004070075a7 */ /* 0x001064000800017f */
[----:B-1----:R-:W-:Y:S05]  /*cf40*/  @!P0 NANOSLEEP.SYNCS 0x989680 ;  /* 0x009896800000895d */ /* 0x002fea0003900000 */
[----:B------:R-:W1:Y:S02]  /*cf50*/  @!P0 SYNCS.PHASECHK.TRANS64 P0, [R7+URZ], R4 ;  /* 0x00000004070085a7 */ /* 0x000e64000800007f */
[----:B-1----:R-:W-:Y:S05]  /*cf60*/  @!P0 BRA `(.L_x_304) ;  /* 0xfffffffc00f08947 */ /* 0x002fea000383ffff */
[----:B------:R-:W-:Y:S05]  /*cf70*/  BRA `(.L_x_319) ;  /* 0xfffffff800b47947 */ /* 0x000fea000383ffff */
.L_x_305:
[----:B0-----:R0:W1:Y:S02]  /*cf80*/  SYNCS.PHASECHK.TRANS64.TRYWAIT P0, [R6+URZ], R5 ;  /* 0x00000005060075a7 */ /* 0x001064000800017f */
[----:B-1----:R-:W-:Y:S05]  /*cf90*/  @!P0 NANOSLEEP.SYNCS 0x989680 ;  /* 0x009896800000895d */ /* 0x002fea0003900000 */
[----:B------:R-:W1:Y:S02]  /*cfa0*/  @!P0 SYNCS.PHASECHK.TRANS64 P0, [R6+URZ], R5 ;  /* 0x00000005060085a7 */ /* 0x000e64000800007f */
[----:B-1----:R-:W-:Y:S05]  /*cfb0*/  @!P0 BRA `(.L_x_305) ;  /* 0xfffffffc00f08947 */ /* 0x002fea000383ffff */
[----:B------:R-:W-:Y:S05]  /*cfc0*/  BRA `(.L_x_320) ;  /* 0xfffffff800c47947 */ /* 0x000fea000383ffff */
.L_x_306:
[----:B0-----:R0:W1:Y:S02]  /*cfd0*/  SYNCS.PHASECHK.TRANS64.TRYWAIT P0, [R9+URZ], R4 ;  /* 0x00000004090075a7 */ /* 0x001064000800017f */
[----:B-1----:R-:W-:Y:S05]  /*cfe0*/  @!P0 NANOSLEEP.SYNCS 0x989680 ;  /* 0x009896800000895d */ /* 0x002fea0003900000 */
[----:B------:R-:W1:Y:S02]  /*cff0*/  @!P0 SYNCS.PHASECHK.TRANS64 P0, [R9+URZ], R4 ;  /* 0x00000004090085a7 */ /* 0x000e64000800007f */
[----:B-1----:R-:W-:Y:S05]  /*d000*/  @!P0 BRA `(.L_x_306) ;  /* 0xfffffffc00f08947 */ /* 0x002fea000383ffff */
[----:B------:R-:W-:Y:S05]  /*d010*/  BRA `(.L_x_321) ;  /* 0xfffffff800d47947 */ /* 0x000fea000383ffff */
.L_x_307:
[----:B0-----:R0:W1:Y:S02]  /*d020*/  SYNCS.PHASECHK.TRANS64.TRYWAIT P0, [R6+URZ], R5 ;  /* 0x00000005060075a7 */ /* 0x001064000800017f */
[----:B-1----:R-:W-:Y:S05]  /*d030*/  @!P0 NANOSLEEP.SYNCS 0x989680 ;  /* 0x009896800000895d */ /* 0x002fea0003900000 */
[----:B------:R-:W1:Y:S02]  /*d040*/  @!P0 SYNCS.PHASECHK.TRANS64 P0, [R6+URZ], R5 ;  /* 0x00000005060085a7 */ /* 0x000e64000800007f */
[----:B-1----:R-:W-:Y:S05]  /*d050*/  @!P0 BRA `(.L_x_307) ;  /* 0xfffffffc00f08947 */ /* 0x002fea000383ffff */
[----:B------:R-:W-:Y:S05]  /*d060*/  BRA `(.L_x_322) ;  /* 0xfffffff800dc7947 */ /* 0x000fea000383ffff */
.L_x_323:
[----:B------:R-:W-:-:S00]  /*d070*/  BRA `(.L_x_323) ;  /* 0xfffffffc00fc7947 */ /* 0x000fc0000383ffff */
[----:B------:R-:W-:-:S00]  /*d080*/  NOP ;  /* 0x0000000000007918 */ /* 0x000fc00000000000 */
[----:B------:R-:W-:-:S00]  /*d090*/  NOP ;  /* 0x0000000000007918 */ /* 0x000fc00000000000 */
[----:B------:R-:W-:-:S00]  /*d0a0*/  NOP ;  /* 0x0000000000007918 */ /* 0x000fc00000000000 */
[----:B------:R-:W-:-:S00]  /*d0b0*/  NOP ;  /* 0x0000000000007918 */ /* 0x000fc00000000000 */
[----:B------:R-:W-:-:S00]  /*d0c0*/  NOP ;  /* 0x0000000000007918 */ /* 0x000fc00000000000 */
[----:B------:R-:W-:-:S00]  /*d0d0*/  NOP ;  /* 0x0000000000007918 */ /* 0x000fc00000000000 */
[----:B------:R-:W-:-:S00]  /*d0e0*/  NOP ;  /* 0x0000000000007918 */ /* 0x000fc00000000000 */
[----:B------:R-:W-:-:S00]  /*d0f0*/  NOP ;  /* 0x0000000000007918 */ /* 0x000fc00000000000 */
.L_x_324:


//--------------------- .nv.shared._ZN7cutlass13device_kernelINS_4gemm6kernel13GemmUniversalIN4cute5tupleIJiiiiEEENS1_10collective13CollectiveMmaINS1_40MainloopSm90TmaGmmaWarpSpecializedSparseILi6ENS5_IJNS4_1CILi2EEENSA_ILi1EEESC_EEENS1_32KernelTmaWarpSpecializedPingpongEEENS5_IJNSA_ILi64EEENSA_ILi256EEESG_EEENS_6half_tENS5_IJNS4_6LayoutINS5_IJiNS5_IJSB_iEEEiEEENS5_IJlNS5_IJSC_SB_EEElEEEEENSK_INS5_IJNS5_IJNS5_IJNSA_ILi8EEESB_NSA_ILi4EEEEEEiEEENS5_IJNS5_IJNSA_ILi16EEESB_SB_EEEiEEEiEEENS5_IJNS5_IJNS5_IJSG_SU_NSA_ILi1024EEEEEENSA_ILi4096EEEEEENS5_IJNS5_IJSC_NSA_ILi512EEENSA_ILi32EEEEEElEEElEEEEEEEESJ_NS5_IJlSC_lEEENS4_8TiledMMAINS4_8MMA_AtomIJNS4_4SM904GMMA6SPARSE27GMMA_64x256x32_F32F16F16_SSILNS1D_5MajorE0ELS1G_0ELNS1D_7ScaleInE1ELS1H_1ELNS1D_9SparseSelE0EEEEEENSK_INS5_IJSC_SC_SC_EEENS5_IJNSA_ILi0EEES1M_S1M_EEEEENS5_IJNS4_10UnderscoreES1P_S1P_EEEEENS4_13SM90_TMA_LOADENS4_14ComposedLayoutINS4_7SwizzleILi2ELi4ELi3EEENS4_25smem_sparse_ptr_flag_bitsILi2ELi16EEENSK_INS5_IJNS5_IJSC_SQ_EEENS5_IJSB_S13_EEEEEENS5_IJNS5_IJS1M_SG_EEESN_EEEEEEEvNS4_8identityENS4_23SM90_TMA_LOAD_MULTICASTENS1T_INS1U_ILi3ELi4ELi3EEENS4_18smem_ptr_flag_bitsILi16EEENSK_INS5_IJSQ_SG_EEENS5_IJSG_SC_EEEEEEEvS25_EENS_8epilogue10collective6detail29Sm90TmaWarpSpecializedAdapterINS2G_15DefaultEpilogueIfNS5_IJSC_llEEES2K_NS2F_6thread17LinearCombinationIfLi1EffLNS2L_9ScaleType4KindE0ELNS_15FloatRoundStyleE2EfEENS1_15EpilogueDefaultEEEEEvvEEEEvNT_6ParamsE --------------------------
	.section	.nv.shared._ZN7cutlass13device_kernelINS_4gemm6kernel13GemmUniversalIN4cute5tupleIJiiiiEEENS1_10collective13CollectiveMmaINS1_40MainloopSm90TmaGmmaWarpSpecializedSparseILi6ENS5_IJNS4_1CILi2EEENSA_ILi1EEESC_EEENS1_32KernelTmaWarpSpecializedPingpongEEENS5_IJNSA_ILi64EEENSA_ILi256EEESG_EEENS_6half_tENS5_IJNS4_6LayoutINS5_IJiNS5_IJSB_iEEEiEEENS5_IJlNS5_IJSC_SB_EEElEEEEENSK_INS5_IJNS5_IJNS5_IJNSA_ILi8EEESB_NSA_ILi4EEEEEEiEEENS5_IJNS5_IJNSA_ILi16EEESB_SB_EEEiEEEiEEENS5_IJNS5_IJNS5_IJSG_SU_NSA_ILi1024EEEEEENSA_ILi4096EEEEEENS5_IJNS5_IJSC_NSA_ILi512EEENSA_ILi32EEEEEElEEElEEEEEEEESJ_NS5_IJlSC_lEEENS4_8TiledMMAINS4_8MMA_AtomIJNS4_4SM904GMMA6SPARSE27GMMA_64x256x32_F32F16F16_SSILNS1D_5MajorE0ELS1G_0ELNS1D_7ScaleInE1ELS1H_1ELNS1D_9SparseSelE0EEEEEENSK_INS5_IJSC_SC_SC_EEENS5_IJNSA_ILi0EEES1M_S1M_EEEEENS5_IJNS4_10UnderscoreES1P_S1P_EEEEENS4_13SM90_TMA_LOADENS4_14ComposedLayoutINS4_7SwizzleILi2ELi4ELi3EEENS4_25smem_sparse_ptr_flag_bitsILi2ELi16EEENSK_INS5_IJNS5_IJSC_SQ_EEENS5_IJSB_S13_EEEEEENS5_IJNS5_IJS1M_SG_EEESN_EEEEEEEvNS4_8identityENS4_23SM90_TMA_LOAD_MULTICASTENS1T_INS1U_ILi3ELi4ELi3EEENS4_18smem_ptr_flag_bitsILi16EEENSK_INS5_IJSQ_SG_EEENS5_IJSG_SC_EEEEEEEvS25_EENS_8epilogue10collective6detail29Sm90TmaWarpSpecializedAdapterINS2G_15DefaultEpilogueIfNS5_IJSC_llEEES2K_NS2F_6thread17LinearCombinationIfLi1EffLNS2L_9ScaleType4KindE0ELNS_15FloatRoundStyleE2EfEENS1_15EpilogueDefaultEEEEEvvEEEEvNT_6ParamsE,"aw",@nobits
	.sectionflags	@""
	.align	16
	.zero		1024


//--------------------- .nv.shared.reserved.0     --------------------------
	.section	.nv.shared.reserved.0,"aw",@nobits
	.weak		__nv_reservedSMEM_offset_0_alias
	.size		__nv_reservedSMEM_offset_0_alias, 0, 0
	.other		__nv_reservedSMEM_offset_0_alias,@"STO_CUDA_RESERVED_SHARED STV_DEFAULT"
__nv_reservedSMEM_offset_0_alias:
	.zero		0


//--------------------- .nv.global                --------------------------
	.section	.nv.global,"aw",@nobits
.nv.global:
	.type		_ZN39_INTERNAL_92e5e62e_4_k_cu_70416b6a_36334cute1_E,@object
	.size		_ZN39_INTERNAL_92e5e62e_4_k_cu_70416b6a_36334cute1_E,(_ZN39_INTERNAL_92e5e62e_4_k_cu_70416b6a_36334cuda3std3__45__cpo6cbeginE - _ZN39_INTERNAL_92e5e62e_4_k_cu_70416b6a_36334cute1_E)
_ZN39_INTERNAL_92e5e62e_4_k_cu_70416b6a_36334cute1_E:
	.zero		1
	.type		_ZN39_INTERNAL_92e5e62e_4_k_cu_70416b6a_36334cuda3std3__45__cpo6cbeginE,@object
	.size		_ZN39_INTERNAL_92e5e62e_4_k_cu_70416b6a_36334cuda3std3__45__cpo6cbeginE,(_ZN39_INTERNAL_92e5e62e_4_k_cu_70416b6a_36334cuda3std3__48in_placeE - _ZN39_INTERNAL_92e5e62e_4_k_cu_70416b6a_36334cuda3std3__45__cpo6cbeginE)
_ZN39_INTERNAL_92e5e62e_4_k_cu_70416b6a_36334cuda3std3__45__cpo6cbeginE:
	.zero		1
	.type		_ZN39_INTERNAL_92e5e62e_4_k_cu_70416b6a_36334cuda3std3__48in_placeE,@object
	.size		_ZN39_INTERNAL_92e5e62e_4_k_cu_70416b6a_36334cuda3std3__48in_placeE,(_ZN39_INTERNAL_92e5e62e_4_k_cu_70416b6a_36334cuda3std6ranges3__45__cpo9iter_moveE - _ZN39_INTERNAL_92e5e62e_4_k_cu_70416b6a_36334cuda3std3__48in_placeE)
_ZN39_INTERNAL_92e5e62e_4_k_cu_70416b6a_36334cuda3std3__48in_placeE:
	.zero		1
	.type		_ZN39_INTERNAL_92e5e62e_4_k_cu_70416b6a_36334cuda3std6ranges3__45__cpo9iter_moveE,@object
	.size		_ZN39_INTERNAL_92e5e62e_4_k_cu_70416b6a_36334cuda3std6ranges3__45__cpo9iter_moveE,(_ZN39_INTERNAL_92e5e62e_4_k_cu_70416b6a_36334cuda3std3__45__cpo5beginE - _ZN39_INTERNAL_92e5e62e_4_k_cu_70416b6a_36334cuda3std6ranges3__45__cpo9iter_moveE)
_ZN39_INTERNAL_92e5e62e_4_k_cu_70416b6a_36334cuda3std6ranges3__45__cpo9iter_moveE:
	.zero		1
	.type		_ZN39_INTERNAL_92e5e62e_4_k_cu_70416b6a_36334cuda3std3__45__cpo5beginE,@object
	.size		_ZN39_INTERNAL_92e5e62e_4_k_cu_70416b6a_36334cuda3std3__45__cpo5beginE,(_ZN39_INTERNAL_92e5e62e_4_k_cu_70416b6a_36334cuda3std3__441_GLOBAL__N__92e5e62e_4_k_cu_70416b6a_36336ignoreE - _ZN39_INTERNAL_92e5e62e_4_k_cu_70416b6a_36334cuda3std3__45__cpo5beginE)
_ZN39_INTERNAL_92e5e62e_4_k_cu_70416b6a_36334cuda3std3__45__cpo5beginE:
	.zero		1
	.type		_ZN39_INTERNAL_92e5e62e_4_k_cu_70416b6a_36334cuda3std3__441_GLOBAL__N__92e5e62e_4_k_cu_70416b6a_36336ignoreE,@object
	.size		_ZN39_INTERNAL_92e5e62e_4_k_cu_70416b6a_36334cuda3std3__441_GLOBAL__N__92e5e62e_4_k_cu_70416b6a_36336ignoreE,(_ZN39_INTERNAL_92e5e62e_4_k_cu_70416b6a_36334cute7productE - _ZN39_INTERNAL_92e5e62e_4_k_cu_70416b6a_36334cuda3std3__441_GLOBAL__N__92e5e62e_4_k_cu_70416b6a_36336ignoreE)
_ZN39_INTERNAL_92e5e62e_4_k_cu_70416b6a_36334cuda3std3__441_GLOBAL__N__92e5e62e_4_k_cu_70416b6a_36336ignoreE:
	.zero		1
	.type		_ZN39_INTERNAL_92e5e62e_4_k_cu_70416b6a_36334cute7productE,@object
	.size		_ZN39_INTERNAL_92e5e62e_4_k_cu_70416b6a_36334cute7productE,(_ZN39_INTERNAL_92e5e62e_4_k_cu_70416b6a_36334cuda3std3__45__cpo3endE - _ZN39_INTERNAL_92e5e62e_4_k_cu_70416b6a_36334cute7productE)
_ZN39_INTERNAL_92e5e62e_4_k_cu_70416b6a_36334cute7productE:
	.zero		1
	.type		_ZN39_INTERNAL_92e5e62e_4_k_cu_70416b6a_36334cuda3std3__45__cpo3endE,@object
	.size		_ZN39_INTERNAL_92e5e62e_4_k_cu_70416b6a_36334cuda3std3__45__cpo3endE,(_ZN39_INTERNAL_92e5e62e_4_k_cu_70416b6a_36334cuda3std3__419piecewise_constructE - _ZN39_INTERNAL_92e5e62e_4_k_cu_70416b6a_36334cuda3std3__45__cpo3endE)
_ZN39_INTERNAL_92e5e62e_4_k_cu_70416b6a_36334cuda3std3__45__cpo3endE:
	.zero		1
	.type		_ZN39_INTERNAL_92e5e62e_4_k_cu_70416b6a_36334cuda3std3__419piecewise_constructE,@object
	.size		_ZN39_INTERNAL_92e5e62e_4_k_cu_70416b6a_36334cuda3std3__419piecewise_constructE,(_ZN39_INTERNAL_92e5e62e_4_k_cu_70416b6a_36334cuda3std3__45__cpo4cendE - _ZN39_INTERNAL_92e5e62e_4_k_cu_70416b6a_36334cuda3std3__419piecewise_constructE)
_ZN39_INTERNAL_92e5e62e_4_k_cu_70416b6a_36334cuda3std3__419piecewise_constructE:
	.zero		1
	.type		_ZN39_INTERNAL_92e5e62e_4_k_cu_70416b6a_36334cuda3std3__45__cpo4cendE,@object
	.size		_ZN39_INTERNAL_92e5e62e_4_k_cu_70416b6a_36334cuda3std3__45__cpo4cendE,(_ZN39_INTERNAL_92e5e62e_4_k_cu_70416b6a_36334cuda3std6ranges3__45__cpo4swapE - _ZN39_INTERNAL_92e5e62e_4_k_cu_70416b6a_36334cuda3std3__45__cpo4cendE)
_ZN39_INTERNAL_92e5e62e_4_k_cu_70416b6a_36334cuda3std3__45__cpo4cendE:
	.zero		1
	.type		_ZN39_INTERNAL_92e5e62e_4_k_cu_70416b6a_36334cuda3std6ranges3__45__cpo4swapE,@object
	.size		_ZN39_INTERNAL_92e5e62e_4_k_cu_70416b6a_36334cuda3std6ranges3__45__cpo4swapE,(.L_7 - _ZN39_INTERNAL_92e5e62e_4_k_cu_70416b6a_36334cuda3std6ranges3__45__cpo4swapE)
_ZN39_INTERNAL_92e5e62e_4_k_cu_70416b6a_36334cuda3std6ranges3__45__cpo4swapE:
	.zero		1
.L_7:


//--------------------- .nv.constant0._ZN7cutlass13device_kernelINS_4gemm6kernel13GemmUniversalIN4cute5tupleIJiiiiEEENS1_10collective13CollectiveMmaINS1_40MainloopSm90TmaGmmaWarpSpecializedSparseILi6ENS5_IJNS4_1CILi2EEENSA_ILi1EEESC_EEENS1_32KernelTmaWarpSpecializedPingpongEEENS5_IJNSA_ILi64EEENSA_ILi256EEESG_EEENS_6half_tENS5_IJNS4_6LayoutINS5_IJiNS5_IJSB_iEEEiEEENS5_IJlNS5_IJSC_SB_EEElEEEEENSK_INS5_IJNS5_IJNS5_IJNSA_ILi8EEESB_NSA_ILi4EEEEEEiEEENS5_IJNS5_IJNSA_ILi16EEESB_SB_EEEiEEEiEEENS5_IJNS5_IJNS5_IJSG_SU_NSA_ILi1024EEEEEENSA_ILi4096EEEEEENS5_IJNS5_IJSC_NSA_ILi512EEENSA_ILi32EEEEEElEEElEEEEEEEESJ_NS5_IJlSC_lEEENS4_8TiledMMAINS4_8MMA_AtomIJNS4_4SM904GMMA6SPARSE27GMMA_64x256x32_F32F16F16_SSILNS1D_5MajorE0ELS1G_0ELNS1D_7ScaleInE1ELS1H_1ELNS1D_9SparseSelE0EEEEEENSK_INS5_IJSC_SC_SC_EEENS5_IJNSA_ILi0EEES1M_S1M_EEEEENS5_IJNS4_10UnderscoreES1P_S1P_EEEEENS4_13SM90_TMA_LOADENS4_14ComposedLayoutINS4_7SwizzleILi2ELi4ELi3EEENS4_25smem_sparse_ptr_flag_bitsILi2ELi16EEENSK_INS5_IJNS5_IJSC_SQ_EEENS5_IJSB_S13_EEEEEENS5_IJNS5_IJS1M_SG_EEESN_EEEEEEEvNS4_8identityENS4_23SM90_TMA_LOAD_MULTICASTENS1T_INS1U_ILi3ELi4ELi3EEENS4_18smem_ptr_flag_bitsILi16EEENSK_INS5_IJSQ_SG_EEENS5_IJSG_SC_EEEEEEEvS25_EENS_8epilogue10collective6detail29Sm90TmaWarpSpecializedAdapterINS2G_15DefaultEpilogueIfNS5_IJSC_llEEES2K_NS2F_6thread17LinearCombinationIfLi1EffLNS2L_9ScaleType4KindE0ELNS_15FloatRoundStyleE2EfEENS1_15EpilogueDefaultEEEEEvvEEEEvNT_6ParamsE --------------------------
	.section	.nv.constant0._ZN7cutlass13device_kernelINS_4gemm6kernel13GemmUniversalIN4cute5tupleIJiiiiEEENS1_10collective13CollectiveMmaINS1_40MainloopSm90TmaGmmaWarpSpecializedSparseILi6ENS5_IJNS4_1CILi2EEENSA_ILi1EEESC_EEENS1_32KernelTmaWarpSpecializedPingpongEEENS5_IJNSA_ILi64EEENSA_ILi256EEESG_EEENS_6half_tENS5_IJNS4_6LayoutINS5_IJiNS5_IJSB_iEEEiEEENS5_IJlNS5_IJSC_SB_EEElEEEEENSK_INS5_IJNS5_IJNS5_IJNSA_ILi8EEESB_NSA_ILi4EEEEEEiEEENS5_IJNS5_IJNSA_ILi16EEESB_SB_EEEiEEEiEEENS5_IJNS5_IJNS5_IJSG_SU_NSA_ILi1024EEEEEENSA_ILi4096EEEEEENS5_IJNS5_IJSC_NSA_ILi512EEENSA_ILi32EEEEEElEEElEEEEEEEESJ_NS5_IJlSC_lEEENS4_8TiledMMAINS4_8MMA_AtomIJNS4_4SM904GMMA6SPARSE27GMMA_64x256x32_F32F16F16_SSILNS1D_5MajorE0ELS1G_0ELNS1D_7ScaleInE1ELS1H_1ELNS1D_9SparseSelE0EEEEEENSK_INS5_IJSC_SC_SC_EEENS5_IJNSA_ILi0EEES1M_S1M_EEEEENS5_IJNS4_10UnderscoreES1P_S1P_EEEEENS4_13SM90_TMA_LOADENS4_14ComposedLayoutINS4_7SwizzleILi2ELi4ELi3EEENS4_25smem_sparse_ptr_flag_bitsILi2ELi16EEENSK_INS5_IJNS5_IJSC_SQ_EEENS5_IJSB_S13_EEEEEENS5_IJNS5_IJS1M_SG_EEESN_EEEEEEEvNS4_8identityENS4_23SM90_TMA_LOAD_MULTICASTENS1T_INS1U_ILi3ELi4ELi3EEENS4_18smem_ptr_flag_bitsILi16EEENSK_INS5_IJSQ_SG_EEENS5_IJSG_SC_EEEEEEEvS25_EENS_8epilogue10collective6detail29Sm90TmaWarpSpecializedAdapterINS2G_15DefaultEpilogueIfNS5_IJSC_llEEES2K_NS2F_6thread17LinearCombinationIfLi1EffLNS2L_9ScaleType4KindE0ELNS_15FloatRoundStyleE2EfEENS1_15EpilogueDefaultEEEEEvvEEEEvNT_6ParamsE,"a",@progbits
	.sectionflags	@""
	.align	4
.nv.constant0._ZN7cutlass13device_kernelINS_4gemm6kernel13GemmUniversalIN4cute5tupleIJiiiiEEENS1_10collective13CollectiveMmaINS1_40MainloopSm90TmaGmmaWarpSpecializedSparseILi6ENS5_IJNS4_1CILi2EEENSA_ILi1EEESC_EEENS1_32KernelTmaWarpSpecializedPingpongEEENS5_IJNSA_ILi64EEENSA_ILi256EEESG_EEENS_6half_tENS5_IJNS4_6LayoutINS5_IJiNS5_IJSB_iEEEiEEENS5_IJlNS5_IJSC_SB_EEElEEEEENSK_INS5_IJNS5_IJNS5_IJNSA_ILi8EEESB_NSA_ILi4EEEEEEiEEENS5_IJNS5_IJNSA_ILi16EEESB_SB_EEEiEEEiEEENS5_IJNS5_IJNS5_IJSG_SU_NSA_ILi1024EEEEEENSA_ILi4096EEEEEENS5_IJNS5_IJSC_NSA_ILi512EEENSA_ILi32EEEEEElEEElEEEEEEEESJ_NS5_IJlSC_lEEENS4_8TiledMMAINS4_8MMA_AtomIJNS4_4SM904GMMA6SPARSE27GMMA_64x256x32_F32F16F16_SSILNS1D_5MajorE0ELS1G_0ELNS1D_7ScaleInE1ELS1H_1ELNS1D_9SparseSelE0EEEEEENSK_INS5_IJSC_SC_SC_EEENS5_IJNSA_ILi0EEES1M_S1M_EEEEENS5_IJNS4_10UnderscoreES1P_S1P_EEEEENS4_13SM90_TMA_LOADENS4_14ComposedLayoutINS4_7SwizzleILi2ELi4ELi3EEENS4_25smem_sparse_ptr_flag_bitsILi2ELi16EEENSK_INS5_IJNS5_IJSC_SQ_EEENS5_IJSB_S13_EEEEEENS5_IJNS5_IJS1M_SG_EEESN_EEEEEEEvNS4_8identityENS4_23SM90_TMA_LOAD_MULTICASTENS1T_INS1U_ILi3ELi4ELi3EEENS4_18smem_ptr_flag_bitsILi16EEENSK_INS5_IJSQ_SG_EEENS5_IJSG_SC_EEEEEEEvS25_EENS_8epilogue10collective6detail29Sm90TmaWarpSpecializedAdapterINS2G_15DefaultEpilogueIfNS5_IJSC_llEEES2K_NS2F_6thread17LinearCombinationIfLi1EffLNS2L_9ScaleType4KindE0ELNS_15FloatRoundStyleE2EfEENS1_15EpilogueDefaultEEEEEvvEEEEvNT_6ParamsE:
	.zero		1920


//--------------------- SYMBOLS --------------------------

	.type		.nv.reservedSmem.offset0,@object
	.size		.nv.reservedSmem.offset0,0x4
